	.target	sm_90a

	.elftype	@"ET_EXEC"


//--------------------- .note.nv.tkinfo           --------------------------
	.section	.note.nv.tkinfo,"",@"SHT_NOTE"
	.sectionflags	@"SHF_NOTE_NV_TKINFO"
	.tkinfo
        /*0018*/ 	.word	0x00000002
        /*0030*/ 	.string	""
        /*0030*/ 	.string	"ptxas"
        /*0030*/ 	.string	"Cuda compilation tools, release 13.0, V13.0.88"
        /*0030*/ 	.string	"Build cuda_13.0.r13.0/compiler.36424714_0"
        /*0030*/ 	.string	"-arch sm_90a -m 64 "



//--------------------- .note.nv.cuinfo           --------------------------
	.section	.note.nv.cuinfo,"",@"SHT_NOTE"
	.sectionflags	@"SHF_NOTE_NV_CUINFO"
        /*0018*/ 	.short	0x0002
        /*001a*/ 	.short	0x005a
        /*001c*/ 	.short	0x0082
	.zero		2


//--------------------- .nv.info                  --------------------------
	.section	.nv.info,"",@"SHT_CUDA_INFO"
	.align	4


	//----- nvinfo : EIATTR_REGCOUNT
	.align		4
        /*0000*/ 	.byte	0x04, 0x2f
        /*0002*/ 	.short	(.L_15 - .L_14)
	.align		4
.L_14:
        /*0004*/ 	.word	index@(_ZN7cutlass13device_kernelINS_4gemm6kernel13GemmUniversalIN4cute5tupleIJiiiiEEENS1_10collective13CollectiveMmaINS1_34MainloopSm90TmaGmmaWarpSpecializedILi3ENS5_IJNS4_1CILi1EEENSA_ILi2EEESB_EEENS1_35KernelTmaWarpSpecializedCooperativeEEENS5_IJNSA_ILi128EEENSA_ILi64EEENSA_ILi32EEEEEEaNS5_IJlSB_lEEEaSK_NS4_8TiledMMAINS4_8MMA_AtomIJNS4_4SM904GMMA26MMA_64x64x32_S32S8S8_SS_TNEEEENS4_6LayoutINS5_IJSC_SB_SB_EEENS5_IJSB_NSA_ILi0EEEST_EEEEENS5_IJNS4_10UnderscoreESW_SW_EEEEENS4_23SM90_TMA_LOAD_MULTICASTENS4_14ComposedLayoutINS4_7SwizzleILi1ELi4ELi3EEENS4_18smem_ptr_flag_bitsILi8EEENSR_INS5_IJNSA_ILi8EEESI_EEENS5_IJSI_SB_EEEEEEEvNS4_8identityENS4_13SM90_TMA_LOADES19_vS1A_EENS_8epilogue10collective6detail29Sm90TmaWarpSpecializedAdapterINS1E_15DefaultEpilogueIaSK_SK_NS1D_6thread17LinearCombinationIaLi1EiiLNS1I_9ScaleType4KindE0ELNS_15FloatRoundStyleE2EaEENS1_15EpilogueDefaultEEEEEvvEEEEvNT_6ParamsE)
        /*0008*/ 	.word	0x000000a8


	//----- nvinfo : EIATTR_FRAME_SIZE
	.align		4
.L_15:
        /*000c*/ 	.byte	0x04, 0x11
        /*000e*/ 	.short	(.L_17 - .L_16)
	.align		4
.L_16:
        /*0010*/ 	.word	index@(_ZN7cutlass13device_kernelINS_4gemm6kernel13GemmUniversalIN4cute5tupleIJiiiiEEENS1_10collective13CollectiveMmaINS1_34MainloopSm90TmaGmmaWarpSpecializedILi3ENS5_IJNS4_1CILi1EEENSA_ILi2EEESB_EEENS1_35KernelTmaWarpSpecializedCooperativeEEENS5_IJNSA_ILi128EEENSA_ILi64EEENSA_ILi32EEEEEEaNS5_IJlSB_lEEEaSK_NS4_8TiledMMAINS4_8MMA_AtomIJNS4_4SM904GMMA26MMA_64x64x32_S32S8S8_SS_TNEEEENS4_6LayoutINS5_IJSC_SB_SB_EEENS5_IJSB_NSA_ILi0EEEST_EEEEENS5_IJNS4_10UnderscoreESW_SW_EEEEENS4_23SM90_TMA_LOAD_MULTICASTENS4_14ComposedLayoutINS4_7SwizzleILi1ELi4ELi3EEENS4_18smem_ptr_flag_bitsILi8EEENSR_INS5_IJNSA_ILi8EEESI_EEENS5_IJSI_SB_EEEEEEEvNS4_8identityENS4_13SM90_TMA_LOADES19_vS1A_EENS_8epilogue10collective6detail29Sm90TmaWarpSpecializedAdapterINS1E_15DefaultEpilogueIaSK_SK_NS1D_6thread17LinearCombinationIaLi1EiiLNS1I_9ScaleType4KindE0ELNS_15FloatRoundStyleE2EaEENS1_15EpilogueDefaultEEEEEvvEEEEvNT_6ParamsE)
        /*0014*/ 	.word	0x00000000


	//----- nvinfo : EIATTR_MIN_STACK_SIZE
	.align		4
.L_17:
        /*0018*/ 	.byte	0x04, 0x12
        /*001a*/ 	.short	(.L_19 - .L_18)
	.align		4
.L_18:
        /*001c*/ 	.word	index@(_ZN7cutlass13device_kernelINS_4gemm6kernel13GemmUniversalIN4cute5tupleIJiiiiEEENS1_10collective13CollectiveMmaINS1_34MainloopSm90TmaGmmaWarpSpecializedILi3ENS5_IJNS4_1CILi1EEENSA_ILi2EEESB_EEENS1_35KernelTmaWarpSpecializedCooperativeEEENS5_IJNSA_ILi128EEENSA_ILi64EEENSA_ILi32EEEEEEaNS5_IJlSB_lEEEaSK_NS4_8TiledMMAINS4_8MMA_AtomIJNS4_4SM904GMMA26MMA_64x64x32_S32S8S8_SS_TNEEEENS4_6LayoutINS5_IJSC_SB_SB_EEENS5_IJSB_NSA_ILi0EEEST_EEEEENS5_IJNS4_10UnderscoreESW_SW_EEEEENS4_23SM90_TMA_LOAD_MULTICASTENS4_14ComposedLayoutINS4_7SwizzleILi1ELi4ELi3EEENS4_18smem_ptr_flag_bitsILi8EEENSR_INS5_IJNSA_ILi8EEESI_EEENS5_IJSI_SB_EEEEEEEvNS4_8identityENS4_13SM90_TMA_LOADES19_vS1A_EENS_8epilogue10collective6detail29Sm90TmaWarpSpecializedAdapterINS1E_15DefaultEpilogueIaSK_SK_NS1D_6thread17LinearCombinationIaLi1EiiLNS1I_9ScaleType4KindE0ELNS_15FloatRoundStyleE2EaEENS1_15EpilogueDefaultEEEEEvvEEEEvNT_6ParamsE)
        /*0020*/ 	.word	0x00000000
.L_19:


//--------------------- .nv.compat                --------------------------
	.section	.nv.compat,"",@"SHT_CUDA_COMPAT_INFO"
	.align	4
        /*0000*/ 	.byte	0x02, 0x09, 0x01, 0x00, 0x02, 0x02, 0x04, 0x00, 0x02, 0x05, 0x05, 0x00, 0x03, 0x07, 0x01, 0x01
        /*0010*/ 	.byte	0x02, 0x03, 0x01, 0x00, 0x02, 0x06, 0x01, 0x00, 0x04, 0x0b, 0x08, 0x00, 0x00, 0x00, 0x00, 0x00
        /*0020*/ 	.byte	0x00, 0x00, 0x00, 0x00


//--------------------- .nv.info._ZN7cutlass13device_kernelINS_4gemm6kernel13GemmUniversalIN4cute5tupleIJiiiiEEENS1_10collective13CollectiveMmaINS1_34MainloopSm90TmaGmmaWarpSpecializedILi3ENS5_IJNS4_1CILi1EEENSA_ILi2EEESB_EEENS1_35KernelTmaWarpSpecializedCooperativeEEENS5_IJNSA_ILi128EEENSA_ILi64EEENSA_ILi32EEEEEEaNS5_IJlSB_lEEEaSK_NS4_8TiledMMAINS4_8MMA_AtomIJNS4_4SM904GMMA26MMA_64x64x32_S32S8S8_SS_TNEEEENS4_6LayoutINS5_IJSC_SB_SB_EEENS5_IJSB_NSA_ILi0EEEST_EEEEENS5_IJNS4_10UnderscoreESW_SW_EEEEENS4_23SM90_TMA_LOAD_MULTICASTENS4_14ComposedLayoutINS4_7SwizzleILi1ELi4ELi3EEENS4_18smem_ptr_flag_bitsILi8EEENSR_INS5_IJNSA_ILi8EEESI_EEENS5_IJSI_SB_EEEEEEEvNS4_8identityENS4_13SM90_TMA_LOADES19_vS1A_EENS_8epilogue10collective6detail29Sm90TmaWarpSpecializedAdapterINS1E_15DefaultEpilogueIaSK_SK_NS1D_6thread17LinearCombinationIaLi1EiiLNS1I_9ScaleType4KindE0ELNS_15FloatRoundStyleE2EaEENS1_15EpilogueDefaultEEEEEvvEEEEvNT_6ParamsE --------------------------
	.section	.nv.info._ZN7cutlass13device_kernelINS_4gemm6kernel13GemmUniversalIN4cute5tupleIJiiiiEEENS1_10collective13CollectiveMmaINS1_34MainloopSm90TmaGmmaWarpSpecializedILi3ENS5_IJNS4_1CILi1EEENSA_ILi2EEESB_EEENS1_35KernelTmaWarpSpecializedCooperativeEEENS5_IJNSA_ILi128EEENSA_ILi64EEENSA_ILi32EEEEEEaNS5_IJlSB_lEEEaSK_NS4_8TiledMMAINS4_8MMA_AtomIJNS4_4SM904GMMA26MMA_64x64x32_S32S8S8_SS_TNEEEENS4_6LayoutINS5_IJSC_SB_SB_EEENS5_IJSB_NSA_ILi0EEEST_EEEEENS5_IJNS4_10UnderscoreESW_SW_EEEEENS4_23SM90_TMA_LOAD_MULTICASTENS4_14ComposedLayoutINS4_7SwizzleILi1ELi4ELi3EEENS4_18smem_ptr_flag_bitsILi8EEENSR_INS5_IJNSA_ILi8EEESI_EEENS5_IJSI_SB_EEEEEEEvNS4_8identityENS4_13SM90_TMA_LOADES19_vS1A_EENS_8epilogue10collective6detail29Sm90TmaWarpSpecializedAdapterINS1E_15DefaultEpilogueIaSK_SK_NS1D_6thread17LinearCombinationIaLi1EiiLNS1I_9ScaleType4KindE0ELNS_15FloatRoundStyleE2EaEENS1_15EpilogueDefaultEEEEEvvEEEEvNT_6ParamsE,"",@"SHT_CUDA_INFO"
	.sectionflags	@""
	.align	4


	//----- nvinfo : EIATTR_CUDA_API_VERSION
	.align		4
        /*0000*/ 	.byte	0x04, 0x37
        /*0002*/ 	.short	(.L_21 - .L_20)
.L_20:
        /*0004*/ 	.word	0x00000082


	//----- nvinfo : EIATTR_KPARAM_INFO
	.align		4
.L_21:
        /*0008*/ 	.byte	0x04, 0x17
        /*000a*/ 	.short	(.L_23 - .L_22)
.L_22:
        /*000c*/ 	.word	0x00000000
        /*0010*/ 	.short	0x0000
        /*0012*/ 	.short	0x0070
        /*0014*/ 	.byte	0x00, 0xf0, 0x01, 0x10


	//----- nvinfo : EIATTR_SPARSE_MMA_MASK
	.align		4
.L_23:
        /*0018*/ 	.byte	0x03, 0x50
        /*001a*/ 	.short	0x0000


	//----- nvinfo : EIATTR_MAXREG_COUNT
	.align		4
        /*001c*/ 	.byte	0x03, 0x1b
        /*001e*/ 	.short	0x00a8


	//----- nvinfo : EIATTR_NUM_BARRIERS
	.align		4
        /*0020*/ 	.byte	0x02, 0x4c
        /*0022*/ 	.byte	0x01
	.zero		1


	//----- nvinfo : EIATTR_EXTERNS
	.align		4
        /*0024*/ 	.byte	0x04, 0x0f
        /*0026*/ 	.short	(.L_25 - .L_24)


	//   ....[0]....
	.align		4
.L_24:
        /*0028*/ 	.word	index@(__assertfail)


	//----- nvinfo : EIATTR_MERCURY_ISA_VERSION
	.align		4
.L_25:
        /*002c*/ 	.byte	0x03, 0x5f
        /*002e*/ 	.short	0x0101


	//----- nvinfo : EIATTR_INT_WARP_WIDE_INSTR_OFFSETS
	.align		4
        /*0030*/ 	.byte	0x04, 0x31
        /*0032*/ 	.short	(.L_27 - .L_26)


	//   ....[0]....
.L_26:
        /*0034*/ 	.word	0x00000410


	//   ....[1]....
        /*0038*/ 	.word	0x00000430


	//   ....[2]....
        /*003c*/ 	.word	0x00000600


	//   ....[3]....
        /*0040*/ 	.word	0x00001b40


	//----- nvinfo : EIATTR_COOP_GROUP_MASK_REGIDS
	.align		4
.L_27:
        /*0044*/ 	.byte	0x04, 0x29
        /*0046*/ 	.short	(.L_29 - .L_28)


	//   ....[0]....
.L_28:
        /*0048*/ 	.word	0xffffffff


	//   ....[1]....
        /*004c*/ 	.word	0xffffffff


	//   ....[2]....
        /*0050*/ 	.word	0xffffffff


	//   ....[3]....
        /*0054*/ 	.word	0xffffffff


	//   ....[4]....
        /*0058*/ 	.word	0xffffffff


	//   ....[5]....
        /*005c*/ 	.word	0xffffffff


	//----- nvinfo : EIATTR_COOP_GROUP_INSTR_OFFSETS
	.align		4
.L_29:
        /*0060*/ 	.byte	0x04, 0x28
        /*0062*/ 	.short	(.L_31 - .L_30)


	//   ....[0]....
.L_30:
        /*0064*/ 	.word	0x00000060


	//   ....[1]....
        /*0068*/ 	.word	0x00000070


	//   ....[2]....
        /*006c*/ 	.word	0x00000130


	//   ....[3]....
        /*0070*/ 	.word	0x000002b0


	//   ....[4]....
        /*0074*/ 	.word	0x00000770


	//   ....[5]....
        /*0078*/ 	.word	0x00001390


	//----- nvinfo : EIATTR_REG_RECONFIG
	.align		4
.L_31:
        /*007c*/ 	.byte	0x01, 0x54
	.zero		2


	//----- nvinfo : EIATTR_SYSCALL_OFFSETS
	.align		4
        /*0080*/ 	.byte	0x04, 0x46
        /*0082*/ 	.short	(.L_33 - .L_32)


	//   ....[0]....
.L_32:
        /*0084*/ 	.word	0x00001580


	//----- nvinfo : EIATTR_MBARRIER_INSTR_OFFSETS
	.align		4
.L_33:
        /*0088*/ 	.byte	0x04, 0x39
        /*008a*/ 	.short	(.L_35 - .L_34)


	//   ....[0]....
.L_34:
        /*008c*/ 	.word	0x00000230
        /*0090*/ 	.word	0x000000ff
        /*0094*/ 	.word	0x00000000
        /*0098*/ 	.short	0x0100
        /*009a*/ 	.byte	0x08
	.zero		1


	//   ....[1]....
        /*009c*/ 	.word	0x00000240
        /*00a0*/ 	.word	0x000000ff
        /*00a4*/ 	.word	0x00000018
        /*00a8*/ 	.short	0x0100
        /*00aa*/ 	.byte	0x08
	.zero		1


	//   ....[2]....
        /*00ac*/ 	.word	0x00000250
        /*00b0*/ 	.word	0x000000ff
        /*00b4*/ 	.word	0x00000008
        /*00b8*/ 	.short	0x0100
        /*00ba*/ 	.byte	0x08
	.zero		1


	//   ....[3]....
        /*00bc*/ 	.word	0x00000260
        /*00c0*/ 	.word	0x000000ff
        /*00c4*/ 	.word	0x00000020
        /*00c8*/ 	.short	0x0100
        /*00ca*/ 	.byte	0x08
	.zero		1


	//   ....[4]....
        /*00cc*/ 	.word	0x00000270
        /*00d0*/ 	.word	0x000000ff
        /*00d4*/ 	.word	0x00000010
        /*00d8*/ 	.short	0x0100
        /*00da*/ 	.byte	0x08
	.zero		1


	//   ....[5]....
        /*00dc*/ 	.word	0x00000280
        /*00e0*/ 	.word	0x000000ff
        /*00e4*/ 	.word	0x00000028
        /*00e8*/ 	.short	0x0100
        /*00ea*/ 	.byte	0x08
	.zero		1


	//   ....[6]....
        /*00ec*/ 	.word	0x000006a0
        /*00f0*/ 	.word	0x000000ff
        /*00f4*/ 	.word	0x00000040
        /*00f8*/ 	.short	0x0100
        /*00fa*/ 	.byte	0x06
	.zero		1


	//   ....[7]....
        /*00fc*/ 	.word	0x00000720
        /*0100*/ 	.word	0x000000ff
        /*0104*/ 	.word	0x00000048
        /*0108*/ 	.short	0x0100
        /*010a*/ 	.byte	0x06
	.zero		1


	//   ....[8]....
        /*010c*/ 	.word	0x00001650
        /*0110*/ 	.word	0x00000003
        /*0114*/ 	.word	0x00000000
        /*0118*/ 	.short	0x010a
        /*011a*/ 	.byte	0x3f
	.zero		1


	//   ....[9]....
        /*011c*/ 	.word	0x000016b0
        /*0120*/ 	.word	0x00000003
        /*0124*/ 	.word	0x00000000
        /*0128*/ 	.short	0x010a
        /*012a*/ 	.byte	0x3f
	.zero		1


	//   ....[10]....
        /*012c*/ 	.word	0x000018c0
        /*0130*/ 	.word	0x00000005
        /*0134*/ 	.word	0x00000000
        /*0138*/ 	.short	0x010a
        /*013a*/ 	.byte	0x3f
	.zero		1


	//   ....[11]....
        /*013c*/ 	.word	0x00001900
        /*0140*/ 	.word	0x00000005
        /*0144*/ 	.word	0x00000000
        /*0148*/ 	.short	0x010a
        /*014a*/ 	.byte	0x3f
	.zero		1


	//   ....[12]....
        /*014c*/ 	.word	0x000019f0
        /*0150*/ 	.word	0x00000004
        /*0154*/ 	.word	0x00000000
        /*0158*/ 	.short	0x0101
        /*015a*/ 	.byte	0x3f
	.zero		1


	//   ....[13]....
        /*015c*/ 	.word	0x00001be0
        /*0160*/ 	.word	0x00000000
        /*0164*/ 	.word	0x00000000
        /*0168*/ 	.short	0x0101
        /*016a*/ 	.byte	0x3f
	.zero		1


	//   ....[14]....
        /*016c*/ 	.word	0x000048c0
        /*0170*/ 	.word	0x00000014
        /*0174*/ 	.word	0x00000018
        /*0178*/ 	.short	0x010a
        /*017a*/ 	.byte	0x3f
	.zero		1


	//   ....[15]....
        /*017c*/ 	.word	0x00004c40
        /*0180*/ 	.word	0x00000006
        /*0184*/ 	.word	0x00000048
        /*0188*/ 	.short	0x0101
        /*018a*/ 	.byte	0x3f
	.zero		1


	//   ....[16]....
        /*018c*/ 	.word	0x00005390
        /*0190*/ 	.word	0x00000007
        /*0194*/ 	.word	0x00000000
        /*0198*/ 	.short	0x010a
        /*019a*/ 	.byte	0x3f
	.zero		1


	//   ....[17]....
        /*019c*/ 	.word	0x00005410
        /*01a0*/ 	.word	0x00000004
        /*01a4*/ 	.word	0x00000000
        /*01a8*/ 	.short	0x010a
        /*01aa*/ 	.byte	0x3f
	.zero		1


	//   ....[18]....
        /*01ac*/ 	.word	0x000054a0
        /*01b0*/ 	.word	0x00000005
        /*01b4*/ 	.word	0x00000000
        /*01b8*/ 	.short	0x010a
        /*01ba*/ 	.byte	0x3f
	.zero		1


	//   ....[19]....
        /*01bc*/ 	.word	0x00005500
        /*01c0*/ 	.word	0x00000003
        /*01c4*/ 	.word	0x00000000
        /*01c8*/ 	.short	0x010a
        /*01ca*/ 	.byte	0x3f
	.zero		1


	//   ....[20]....
        /*01cc*/ 	.word	0x00005550
        /*01d0*/ 	.word	0x00000005
        /*01d4*/ 	.word	0x00000000
        /*01d8*/ 	.short	0x010a
        /*01da*/ 	.byte	0x3f
	.zero		1


	//   ....[21]....
        /*01dc*/ 	.word	0x00005620
        /*01e0*/ 	.word	0x00000014
        /*01e4*/ 	.word	0x00000018
        /*01e8*/ 	.short	0x010a
        /*01ea*/ 	.byte	0x3f
	.zero		1


	//   ....[22]....
        /*01ec*/ 	.word	0x000056f0
        /*01f0*/ 	.word	0x00000007
        /*01f4*/ 	.word	0x00000000
        /*01f8*/ 	.short	0x010a
        /*01fa*/ 	.byte	0x3f
	.zero		1


	//   ....[23]....
        /*01fc*/ 	.word	0x00005740
        /*0200*/ 	.word	0x00000004
        /*0204*/ 	.word	0x00000000
        /*0208*/ 	.short	0x010a
        /*020a*/ 	.byte	0x3f
	.zero		1


	//----- nvinfo : EIATTR_NUM_MBARRIERS
	.align		4
.L_35:
        /*020c*/ 	.byte	0x03, 0x38
        /*020e*/ 	.short	0x0008


	//----- nvinfo : EIATTR_EXIT_INSTR_OFFSETS
	.align		4
        /*0210*/ 	.byte	0x04, 0x1c
        /*0212*/ 	.short	(.L_37 - .L_36)


	//   ....[0]....
.L_36:
        /*0214*/ 	.word	0x00000940


	//   ....[1]....
        /*0218*/ 	.word	0x00001150


	//   ....[2]....
        /*021c*/ 	.word	0x00004040


	//   ....[3]....
        /*0220*/ 	.word	0x000045a0


	//   ....[4]....
        /*0224*/ 	.word	0x000054f0


	//----- nvinfo : EIATTR_MAX_THREADS
	.align		4
.L_37:
        /*0228*/ 	.byte	0x04, 0x05
        /*022a*/ 	.short	(.L_39 - .L_38)
.L_38:
        /*022c*/ 	.word	0x00000180
        /*0230*/ 	.word	0x00000001
        /*0234*/ 	.word	0x00000001


	//----- nvinfo : EIATTR_CRS_STACK_SIZE
	.align		4
.L_39:
        /*0238*/ 	.byte	0x04, 0x1e
        /*023a*/ 	.short	(.L_41 - .L_40)
.L_40:
        /*023c*/ 	.word	0x00000000


	//----- nvinfo : EIATTR_CBANK_PARAM_SIZE
	.align		4
.L_41:
        /*0240*/ 	.byte	0x03, 0x19
        /*0242*/ 	.short	0x0470


	//----- nvinfo : EIATTR_PARAM_CBANK
	.align		4
        /*0244*/ 	.byte	0x04, 0x0a
        /*0246*/ 	.short	(.L_43 - .L_42)
	.align		4
.L_42:
        /*0248*/ 	.word	index@(.nv.constant0._ZN7cutlass13device_kernelINS_4gemm6kernel13GemmUniversalIN4cute5tupleIJiiiiEEENS1_10collective13CollectiveMmaINS1_34MainloopSm90TmaGmmaWarpSpecializedILi3ENS5_IJNS4_1CILi1EEENSA_ILi2EEESB_EEENS1_35KernelTmaWarpSpecializedCooperativeEEENS5_IJNSA_ILi128EEENSA_ILi64EEENSA_ILi32EEEEEEaNS5_IJlSB_lEEEaSK_NS4_8TiledMMAINS4_8MMA_AtomIJNS4_4SM904GMMA26MMA_64x64x32_S32S8S8_SS_TNEEEENS4_6LayoutINS5_IJSC_SB_SB_EEENS5_IJSB_NSA_ILi0EEEST_EEEEENS5_IJNS4_10UnderscoreESW_SW_EEEEENS4_23SM90_TMA_LOAD_MULTICASTENS4_14ComposedLayoutINS4_7SwizzleILi1ELi4ELi3EEENS4_18smem_ptr_flag_bitsILi8EEENSR_INS5_IJNSA_ILi8EEESI_EEENS5_IJSI_SB_EEEEEEEvNS4_8identityENS4_13SM90_TMA_LOADES19_vS1A_EENS_8epilogue10collective6detail29Sm90TmaWarpSpecializedAdapterINS1E_15DefaultEpilogueIaSK_SK_NS1D_6thread17LinearCombinationIaLi1EiiLNS1I_9ScaleType4KindE0ELNS_15FloatRoundStyleE2EaEENS1_15EpilogueDefaultEEEEEvvEEEEvNT_6ParamsE)
        /*024c*/ 	.short	0x0210
        /*024e*/ 	.short	0x0470


	//----- nvinfo : EIATTR_SW_WAR
	.align		4
.L_43:
        /*0250*/ 	.byte	0x04, 0x36
        /*0252*/ 	.short	(.L_45 - .L_44)
.L_44:
        /*0254*/ 	.word	0x00000008
.L_45:


//--------------------- .nv.callgraph             --------------------------
	.section	.nv.callgraph,"",@"SHT_CUDA_CALLGRAPH"
	.align	4
	.sectionentsize	8
	.align		4
        /*0000*/ 	.word	0x00000000
	.align		4
        /*0004*/ 	.word	0xffffffff
	.align		4
        /*0008*/ 	.word	index@(_ZN7cutlass13device_kernelINS_4gemm6kernel13GemmUniversalIN4cute5tupleIJiiiiEEENS1_10collective13CollectiveMmaINS1_34MainloopSm90TmaGmmaWarpSpecializedILi3ENS5_IJNS4_1CILi1EEENSA_ILi2EEESB_EEENS1_35KernelTmaWarpSpecializedCooperativeEEENS5_IJNSA_ILi128EEENSA_ILi64EEENSA_ILi32EEEEEEaNS5_IJlSB_lEEEaSK_NS4_8TiledMMAINS4_8MMA_AtomIJNS4_4SM904GMMA26MMA_64x64x32_S32S8S8_SS_TNEEEENS4_6LayoutINS5_IJSC_SB_SB_EEENS5_IJSB_NSA_ILi0EEEST_EEEEENS5_IJNS4_10UnderscoreESW_SW_EEEEENS4_23SM90_TMA_LOAD_MULTICASTENS4_14ComposedLayoutINS4_7SwizzleILi1ELi4ELi3EEENS4_18smem_ptr_flag_bitsILi8EEENSR_INS5_IJNSA_ILi8EEESI_EEENS5_IJSI_SB_EEEEEEEvNS4_8identityENS4_13SM90_TMA_LOADES19_vS1A_EENS_8epilogue10collective6detail29Sm90TmaWarpSpecializedAdapterINS1E_15DefaultEpilogueIaSK_SK_NS1D_6thread17LinearCombinationIaLi1EiiLNS1I_9ScaleType4KindE0ELNS_15FloatRoundStyleE2EaEENS1_15EpilogueDefaultEEEEEvvEEEEvNT_6ParamsE)
	.align		4
        /*000c*/ 	.word	index@(__assertfail)
	.align		4
        /*0010*/ 	.word	0x00000000
	.align		4
        /*0014*/ 	.word	0xfffffffe
	.align		4
        /*0018*/ 	.word	0x00000000
	.align		4
        /*001c*/ 	.word	0xfffffffd
	.align		4
        /*0020*/ 	.word	0x00000000
	.align		4
        /*0024*/ 	.word	0xfffffffc


//--------------------- .nv.constant4             --------------------------
	.section	.nv.constant4,"a",@progbits
	.align	8
	.align		8
.nv.constant4:
        /*0000*/ 	.dword	__assertfail
	.align		8
        /*0008*/ 	.dword	__unnamed_1
	.align		8
        /*0010*/ 	.dword	_ZN39_INTERNAL_690d3a4d_4_k_cu_68d77e26_45174cuda3std3__45__cpo5beginE
	.align		8
        /*0018*/ 	.dword	_ZN39_INTERNAL_690d3a4d_4_k_cu_68d77e26_45174cuda3std3__45__cpo3endE
	.align		8
        /*0020*/ 	.dword	_ZN39_INTERNAL_690d3a4d_4_k_cu_68d77e26_45174cuda3std3__45__cpo6cbeginE
	.align		8
        /*0028*/ 	.dword	_ZN39_INTERNAL_690d3a4d_4_k_cu_68d77e26_45174cuda3std3__45__cpo4cendE
	.align		8
        /*0030*/ 	.dword	_ZN39_INTERNAL_690d3a4d_4_k_cu_68d77e26_45174cuda3std3__441_GLOBAL__N__690d3a4d_4_k_cu_68d77e26_45176ignoreE
	.align		8
        /*0038*/ 	.dword	_ZN39_INTERNAL_690d3a4d_4_k_cu_68d77e26_45174cuda3std3__419piecewise_constructE
	.align		8
        /*0040*/ 	.dword	_ZN39_INTERNAL_690d3a4d_4_k_cu_68d77e26_45174cuda3std3__48in_placeE
	.align		8
        /*0048*/ 	.dword	_ZN39_INTERNAL_690d3a4d_4_k_cu_68d77e26_45174cuda3std6ranges3__45__cpo4swapE
	.align		8
        /*0050*/ 	.dword	_ZN39_INTERNAL_690d3a4d_4_k_cu_68d77e26_45174cuda3std6ranges3__45__cpo9iter_moveE
	.align		8
        /*0058*/ 	.dword	_ZN39_INTERNAL_690d3a4d_4_k_cu_68d77e26_45174cute7productE
	.align		8
        /*0060*/ 	.dword	_ZN39_INTERNAL_690d3a4d_4_k_cu_68d77e26_45174cute1_E
	.align		8
        /*0068*/ 	.dword	$str$22
	.align		8
        /*0070*/ 	.dword	$str$23


//--------------------- .text._ZN7cutlass13device_kernelINS_4gemm6kernel13GemmUniversalIN4cute5tupleIJiiiiEEENS1_10collective13CollectiveMmaINS1_34MainloopSm90TmaGmmaWarpSpecializedILi3ENS5_IJNS4_1CILi1EEENSA_ILi2EEESB_EEENS1_35KernelTmaWarpSpecializedCooperativeEEENS5_IJNSA_ILi128EEENSA_ILi64EEENSA_ILi32EEEEEEaNS5_IJlSB_lEEEaSK_NS4_8TiledMMAINS4_8MMA_AtomIJNS4_4SM904GMMA26MMA_64x64x32_S32S8S8_SS_TNEEEENS4_6LayoutINS5_IJSC_SB_SB_EEENS5_IJSB_NSA_ILi0EEEST_EEEEENS5_IJNS4_10UnderscoreESW_SW_EEEEENS4_23SM90_TMA_LOAD_MULTICASTENS4_14ComposedLayoutINS4_7SwizzleILi1ELi4ELi3EEENS4_18smem_ptr_flag_bitsILi8EEENSR_INS5_IJNSA_ILi8EEESI_EEENS5_IJSI_SB_EEEEEEEvNS4_8identityENS4_13SM90_TMA_LOADES19_vS1A_EENS_8epilogue10collective6detail29Sm90TmaWarpSpecializedAdapterINS1E_15DefaultEpilogueIaSK_SK_NS1D_6thread17LinearCombinationIaLi1EiiLNS1I_9ScaleType4KindE0ELNS_15FloatRoundStyleE2EaEENS1_15EpilogueDefaultEEEEEvvEEEEvNT_6ParamsE --------------------------
	.section	.text._ZN7cutlass13device_kernelINS_4gemm6kernel13GemmUniversalIN4cute5tupleIJiiiiEEENS1_10collective13CollectiveMmaINS1_34MainloopSm90TmaGmmaWarpSpecializedILi3ENS5_IJNS4_1CILi1EEENSA_ILi2EEESB_EEENS1_35KernelTmaWarpSpecializedCooperativeEEENS5_IJNSA_ILi128EEENSA_ILi64EEENSA_ILi32EEEEEEaNS5_IJlSB_lEEEaSK_NS4_8TiledMMAINS4_8MMA_AtomIJNS4_4SM904GMMA26MMA_64x64x32_S32S8S8_SS_TNEEEENS4_6LayoutINS5_IJSC_SB_SB_EEENS5_IJSB_NSA_ILi0EEEST_EEEEENS5_IJNS4_10UnderscoreESW_SW_EEEEENS4_23SM90_TMA_LOAD_MULTICASTENS4_14ComposedLayoutINS4_7SwizzleILi1ELi4ELi3EEENS4_18smem_ptr_flag_bitsILi8EEENSR_INS5_IJNSA_ILi8EEESI_EEENS5_IJSI_SB_EEEEEEEvNS4_8identityENS4_13SM90_TMA_LOADES19_vS1A_EENS_8epilogue10collective6detail29Sm90TmaWarpSpecializedAdapterINS1E_15DefaultEpilogueIaSK_SK_NS1D_6thread17LinearCombinationIaLi1EiiLNS1I_9ScaleType4KindE0ELNS_15FloatRoundStyleE2EaEENS1_15EpilogueDefaultEEEEEvvEEEEvNT_6ParamsE,"ax",@progbits
	.align	128
.text._ZN7cutlass13device_kernelINS_4gemm6kernel13GemmUniversalIN4cute5tupleIJiiiiEEENS1_10collective13CollectiveMmaINS1_34MainloopSm90TmaGmmaWarpSpecializedILi3ENS5_IJNS4_1CILi1EEENSA_ILi2EEESB_EEENS1_35KernelTmaWarpSpecializedCooperativeEEENS5_IJNSA_ILi128EEENSA_ILi64EEENSA_ILi32EEEEEEaNS5_IJlSB_lEEEaSK_NS4_8TiledMMAINS4_8MMA_AtomIJNS4_4SM904GMMA26MMA_64x64x32_S32S8S8_SS_TNEEEENS4_6LayoutINS5_IJSC_SB_SB_EEENS5_IJSB_NSA_ILi0EEEST_EEEEENS5_IJNS4_10UnderscoreESW_SW_EEEEENS4_23SM90_TMA_LOAD_MULTICASTENS4_14ComposedLayoutINS4_7SwizzleILi1ELi4ELi3EEENS4_18smem_ptr_flag_bitsILi8EEENSR_INS5_IJNSA_ILi8EEESI_EEENS5_IJSI_SB_EEEEEEEvNS4_8identityENS4_13SM90_TMA_LOADES19_vS1A_EENS_8epilogue10collective6detail29Sm90TmaWarpSpecializedAdapterINS1E_15DefaultEpilogueIaSK_SK_NS1D_6thread17LinearCombinationIaLi1EiiLNS1I_9ScaleType4KindE0ELNS_15FloatRoundStyleE2EaEENS1_15EpilogueDefaultEEEEEvvEEEEvNT_6ParamsE:
        .type           _ZN7cutlass13device_kernelINS_4gemm6kernel13GemmUniversalIN4cute5tupleIJiiiiEEENS1_10collective13CollectiveMmaINS1_34MainloopSm90TmaGmmaWarpSpecializedILi3ENS5_IJNS4_1CILi1EEENSA_ILi2EEESB_EEENS1_35KernelTmaWarpSpecializedCooperativeEEENS5_IJNSA_ILi128EEENSA_ILi64EEENSA_ILi32EEEEEEaNS5_IJlSB_lEEEaSK_NS4_8TiledMMAINS4_8MMA_AtomIJNS4_4SM904GMMA26MMA_64x64x32_S32S8S8_SS_TNEEEENS4_6LayoutINS5_IJSC_SB_SB_EEENS5_IJSB_NSA_ILi0EEEST_EEEEENS5_IJNS4_10UnderscoreESW_SW_EEEEENS4_23SM90_TMA_LOAD_MULTICASTENS4_14ComposedLayoutINS4_7SwizzleILi1ELi4ELi3EEENS4_18smem_ptr_flag_bitsILi8EEENSR_INS5_IJNSA_ILi8EEESI_EEENS5_IJSI_SB_EEEEEEEvNS4_8identityENS4_13SM90_TMA_LOADES19_vS1A_EENS_8epilogue10collective6detail29Sm90TmaWarpSpecializedAdapterINS1E_15DefaultEpilogueIaSK_SK_NS1D_6thread17LinearCombinationIaLi1EiiLNS1I_9ScaleType4KindE0ELNS_15FloatRoundStyleE2EaEENS1_15EpilogueDefaultEEEEEvvEEEEvNT_6ParamsE,@function
        .size           _ZN7cutlass13device_kernelINS_4gemm6kernel13GemmUniversalIN4cute5tupleIJiiiiEEENS1_10collective13CollectiveMmaINS1_34MainloopSm90TmaGmmaWarpSpecializedILi3ENS5_IJNS4_1CILi1EEENSA_ILi2EEESB_EEENS1_35KernelTmaWarpSpecializedCooperativeEEENS5_IJNSA_ILi128EEENSA_ILi64EEENSA_ILi32EEEEEEaNS5_IJlSB_lEEEaSK_NS4_8TiledMMAINS4_8MMA_AtomIJNS4_4SM904GMMA26MMA_64x64x32_S32S8S8_SS_TNEEEENS4_6LayoutINS5_IJSC_SB_SB_EEENS5_IJSB_NSA_ILi0EEEST_EEEEENS5_IJNS4_10UnderscoreESW_SW_EEEEENS4_23SM90_TMA_LOAD_MULTICASTENS4_14ComposedLayoutINS4_7SwizzleILi1ELi4ELi3EEENS4_18smem_ptr_flag_bitsILi8EEENSR_INS5_IJNSA_ILi8EEESI_EEENS5_IJSI_SB_EEEEEEEvNS4_8identityENS4_13SM90_TMA_LOADES19_vS1A_EENS_8epilogue10collective6detail29Sm90TmaWarpSpecializedAdapterINS1E_15DefaultEpilogueIaSK_SK_NS1D_6thread17LinearCombinationIaLi1EiiLNS1I_9ScaleType4KindE0ELNS_15FloatRoundStyleE2EaEENS1_15EpilogueDefaultEEEEEvvEEEEvNT_6ParamsE,(.L_x_135 - _ZN7cutlass13device_kernelINS_4gemm6kernel13GemmUniversalIN4cute5tupleIJiiiiEEENS1_10collective13CollectiveMmaINS1_34MainloopSm90TmaGmmaWarpSpecializedILi3ENS5_IJNS4_1CILi1EEENSA_ILi2EEESB_EEENS1_35KernelTmaWarpSpecializedCooperativeEEENS5_IJNSA_ILi128EEENSA_ILi64EEENSA_ILi32EEEEEEaNS5_IJlSB_lEEEaSK_NS4_8TiledMMAINS4_8MMA_AtomIJNS4_4SM904GMMA26MMA_64x64x32_S32S8S8_SS_TNEEEENS4_6LayoutINS5_IJSC_SB_SB_EEENS5_IJSB_NSA_ILi0EEEST_EEEEENS5_IJNS4_10UnderscoreESW_SW_EEEEENS4_23SM90_TMA_LOAD_MULTICASTENS4_14ComposedLayoutINS4_7SwizzleILi1ELi4ELi3EEENS4_18smem_ptr_flag_bitsILi8EEENSR_INS5_IJNSA_ILi8EEESI_EEENS5_IJSI_SB_EEEEEEEvNS4_8identityENS4_13SM90_TMA_LOADES19_vS1A_EENS_8epilogue10collective6detail29Sm90TmaWarpSpecializedAdapterINS1E_15DefaultEpilogueIaSK_SK_NS1D_6thread17LinearCombinationIaLi1EiiLNS1I_9ScaleType4KindE0ELNS_15FloatRoundStyleE2EaEENS1_15EpilogueDefaultEEEEEvvEEEEvNT_6ParamsE)
        .other          _ZN7cutlass13device_kernelINS_4gemm6kernel13GemmUniversalIN4cute5tupleIJiiiiEEENS1_10collective13CollectiveMmaINS1_34MainloopSm90TmaGmmaWarpSpecializedILi3ENS5_IJNS4_1CILi1EEENSA_ILi2EEESB_EEENS1_35KernelTmaWarpSpecializedCooperativeEEENS5_IJNSA_ILi128EEENSA_ILi64EEENSA_ILi32EEEEEEaNS5_IJlSB_lEEEaSK_NS4_8TiledMMAINS4_8MMA_AtomIJNS4_4SM904GMMA26MMA_64x64x32_S32S8S8_SS_TNEEEENS4_6LayoutINS5_IJSC_SB_SB_EEENS5_IJSB_NSA_ILi0EEEST_EEEEENS5_IJNS4_10UnderscoreESW_SW_EEEEENS4_23SM90_TMA_LOAD_MULTICASTENS4_14ComposedLayoutINS4_7SwizzleILi1ELi4ELi3EEENS4_18smem_ptr_flag_bitsILi8EEENSR_INS5_IJNSA_ILi8EEESI_EEENS5_IJSI_SB_EEEEEEEvNS4_8identityENS4_13SM90_TMA_LOADES19_vS1A_EENS_8epilogue10collective6detail29Sm90TmaWarpSpecializedAdapterINS1E_15DefaultEpilogueIaSK_SK_NS1D_6thread17LinearCombinationIaLi1EiiLNS1I_9ScaleType4KindE0ELNS_15FloatRoundStyleE2EaEENS1_15EpilogueDefaultEEEEEvvEEEEvNT_6ParamsE,@"STO_CUDA_ENTRY STV_DEFAULT"
_ZN7cutlass13device_kernelINS_4gemm6kernel13GemmUniversalIN4cute5tupleIJiiiiEEENS1_10collective13CollectiveMmaINS1_34MainloopSm90TmaGmmaWarpSpecializedILi3ENS5_IJNS4_1CILi1EEENSA_ILi2EEESB_EEENS1_35KernelTmaWarpSpecializedCooperativeEEENS5_IJNSA_ILi128EEENSA_ILi64EEENSA_ILi32EEEEEEaNS5_IJlSB_lEEEaSK_NS4_8TiledMMAINS4_8MMA_AtomIJNS4_4SM904GMMA26MMA_64x64x32_S32S8S8_SS_TNEEEENS4_6LayoutINS5_IJSC_SB_SB_EEENS5_IJSB_NSA_ILi0EEEST_EEEEENS5_IJNS4_10UnderscoreESW_SW_EEEEENS4_23SM90_TMA_LOAD_MULTICASTENS4_14ComposedLayoutINS4_7SwizzleILi1ELi4ELi3EEENS4_18smem_ptr_flag_bitsILi8EEENSR_INS5_IJNSA_ILi8EEESI_EEENS5_IJSI_SB_EEEEEEEvNS4_8identityENS4_13SM90_TMA_LOADES19_vS1A_EENS_8epilogue10collective6detail29Sm90TmaWarpSpecializedAdapterINS1E_15DefaultEpilogueIaSK_SK_NS1D_6thread17LinearCombinationIaLi1EiiLNS1I_9ScaleType4KindE0ELNS_15FloatRoundStyleE2EaEENS1_15EpilogueDefaultEEEEEvvEEEEvNT_6ParamsE:
[----:B------:R-:W0:Y:S01]  /*0000*/  LDC R1, c[0x0][0x28] ;  /* 0x00000a00ff017b82 */ /* 0x000e220000000800 */
[----:B------:R-:W1:Y:S01]  /*0010*/  S2R R60, SR_TID.X ;  /* 0x00000000003c7919 */ /* 0x000e620000002100 */
[----:B------:R-:W-:Y:S01]  /*0020*/  ELECT P0, URZ, PT ;  /* 0x00000000003f782f */ /* 0x000fe20003800000 */
[----:B------:R-:W-:Y:S01]  /*0030*/  BSSY B0, `(.L_x_0) ;  /* 0x000000f000007945 */ /* 0x000fe20003800000 */
[--C-:B-1----:R-:W-:Y:S02]  /*0040*/  SHF.R.U32.HI R0, RZ, 0x5, R60.reuse ;  /* 0x00000005ff007819 */ /* 0x102fe4000001163c */
[----:B------:R-:W-:-:S03]  /*0050*/  SHF.R.U32.HI R6, RZ, 0x7, R60 ;  /* 0x00000007ff067819 */ /* 0x000fc6000001163c */
[----:B------:R-:W1:Y:S04]  /*0060*/  SHFL.IDX PT, R3, R0, RZ, 0x1f ;  /* 0x00001fff00037589 */ /* 0x000e6800000e0000 */
[----:B------:R2:W3:Y:S01]  /*0070*/  SHFL.IDX PT, R2, R6, RZ, 0x1f ;  /* 0x00001fff06027589 */ /* 0x0004e200000e0000 */
[----:B-1----:R-:W-:-:S13]  /*0080*/  ISETP.NE.OR P0, PT, R3, RZ, !P0 ;  /* 0x000000ff0300720c */ /* 0x002fda0004705670 */
[----:B0-23--:R-:W-:Y:S05]  /*0090*/  @P0 BRA `(.L_x_1) ;  /* 0x0000000000200947 */ /* 0x00dfea0003800000 */
[----:B------:R-:W-:Y:S02]  /*00a0*/  ULDC.64 UR4, c[0x0][0x198] ;  /* 0x0000660000047ab9 */ /* 0x000fe40000000a00 */
[----:B------:R-:W-:Y:S02]  /*00b0*/  UIADD3 UR6, UP0, UR4, 0xf0, URZ ;  /* 0x000000f004067890 */ /* 0x000fe4000ff1e03f */
[----:B------:R-:W-:Y:S02]  /*00c0*/  UIADD3 UR4, UP1, UR4, 0x1f0, URZ ;  /* 0x000001f004047890 */ /* 0x000fe4000ff3e03f */
[----:B------:R-:W-:Y:S02]  /*00d0*/  UIADD3.X UR7, URZ, UR5, URZ, UP0, !UPT ;  /* 0x000000053f077290 */ /* 0x000fe400087fe43f */
[----:B------:R-:W-:-:S07]  /*00e0*/  UIADD3.X UR5, URZ, UR5, URZ, UP1, !UPT ;  /* 0x000000053f057290 */ /* 0x000fce0008ffe43f */
[----:B------:R0:W-:Y:S02]  /*00f0*/  UTMACCTL.PF [UR6] ;  /* 0x00000000060079b9 */ /* 0x0001e40008040000 */
[----:B------:R0:W-:Y:S02]  /*0100*/  UTMACCTL.PF [UR4] ;  /* 0x00000000040079b9 */ /* 0x0001e40008040000 */
[----:B0-----:R-:W-:Y:S01]  /*0110*/  NOP ;  /* 0x0000000000007918 */ /* 0x001fe20000000000 */
.L_x_1:
[----:B------:R-:W-:Y:S05]  /*0120*/  BSYNC B0 ;  /* 0x0000000000007941 */ /* 0x000fea0003800000 */
.L_x_0:
[----:B------:R-:W0:Y:S02]  /*0130*/  SHFL.IDX PT, R5, R0, RZ, 0x1f ;  /* 0x00001fff00057589 */ /* 0x000e2400000e0000 */
[----:B0-----:R-:W-:-:S13]  /*0140*/  ISETP.NE.AND P0, PT, R5, RZ, PT ;  /* 0x000000ff0500720c */ /* 0x001fda0003f05270 */
[----:B------:R-:W-:Y:S05]  /*0150*/  @P0 BRA `(.L_x_2) ;  /* 0x0000000000500947 */ /* 0x000fea0003800000 */
[----:B------:R-:W0:Y:S01]  /*0160*/  S2UR UR8, SR_CgaCtaId ;  /* 0x00000000000879c3 */ /* 0x000e220000008800 */
[----:B------:R-:W-:Y:S01]  /*0170*/  UMOV UR4, 0x400 ;  /* 0x0000040000047882 */ /* 0x000fe20000000000 */
[----:B------:R-:W-:Y:S01]  /*0180*/  UMOV UR5, 0x1 ;  /* 0x0000000100057882 */ /* 0x000fe20000000000 */
[----:B------:R-:W-:Y:S01]  /*0190*/  UMOV UR6, 0x4 ;  /* 0x0000000400067882 */ /* 0x000fe20000000000 */
[----:B------:R-:W-:Y:S01]  /*01a0*/  ELECT P0, URZ, PT ;  /* 0x00000000003f782f */ /* 0x000fe20003800000 */
[----:B------:R-:W-:-:S04]  /*01b0*/  UIADD3 UR6, -UR6, 0x100000, URZ ;  /* 0x0010000006067890 */ /* 0x000fc8000fffe13f */
[----:B------:R-:W-:Y:S02]  /*01c0*/  USHF.L.U32 UR7, UR6, 0xb, URZ ;  /* 0x0000000b06077899 */ /* 0x000fe4000800063f */
[----:B------:R-:W-:Y:S02]  /*01d0*/  USHF.L.U32 UR6, UR6, 0x1, URZ ;  /* 0x0000000106067899 */ /* 0x000fe4000800063f */
[----:B0-----:R-:W-:Y:S02]  /*01e0*/  ULEA UR8, UR8, UR4, 0x18 ;  /* 0x0000000408087291 */ /* 0x001fe4000f8ec03f */
[----:B------:R-:W-:-:S04]  /*01f0*/  UIADD3 UR4, -UR5, 0x100000, URZ ;  /* 0x0010000005047890 */ /* 0x000fc8000fffe13f */
[----:B------:R-:W-:Y:S02]  /*0200*/  USHF.L.U32 UR5, UR4, 0xb, URZ ;  /* 0x0000000b04057899 */ /* 0x000fe4000800063f */
[----:B------:R-:W-:Y:S01]  /*0210*/  USHF.L.U32 UR4, UR4, 0x1, URZ ;  /* 0x0000000104047899 */ /* 0x000fe2000800063f */
[----:B------:R-:W0:Y:S11]  /*0220*/  FENCE.VIEW.ASYNC.S ;  /* 0x00000000000073c6 */ /* 0x000e360000000000 */
[----:B0-----:R0:W1:Y:S01]  /*0230*/  SYNCS.EXCH.64 URZ, [UR8], UR4 ;  /* 0x00000004083f75b2 */ /* 0x0010620008000100 */
[----:B------:R0:W2:Y:S01]  /*0240*/  SYNCS.EXCH.64 URZ, [UR8+0x18], UR6 ;  /* 0x00001806083f75b2 */ /* 0x0000a20008000100 */
[----:B------:R0:W3:Y:S01]  /*0250*/  SYNCS.EXCH.64 URZ, [UR8+0x8], UR4 ;  /* 0x00000804083f75b2 */ /* 0x0000e20008000100 */
[----:B------:R0:W4:Y:S01]  /*0260*/  SYNCS.EXCH.64 URZ, [UR8+0x20], UR6 ;  /* 0x00002006083f75b2 */ /* 0x0001220008000100 */
[----:B------:R0:W0:Y:S01]  /*0270*/  SYNCS.EXCH.64 URZ, [UR8+0x10], UR4 ;  /* 0x00001004083f75b2 */ /* 0x0000220008000100 */
[----:B------:R0:W0:Y:S01]  /*0280*/  SYNCS.EXCH.64 URZ, [UR8+0x28], UR6 ;  /* 0x00002806083f75b2 */ /* 0x0000220008000100 */
[----:B------:R-:W-:Y:S01]  /*0290*/  NOP ;  /* 0x0000000000007918 */ /* 0x000fe20000000000 */
.L_x_2:
[----:B------:R-:W-:Y:S01]  /*02a0*/  SHF.R.S32.HI R7, RZ, 0x1f, R60 ;  /* 0x0000001fff077819 */ /* 0x000fe2000001143c */
[----:B------:R-:W5:Y:S01]  /*02b0*/  SHFL.IDX PT, R0, R0, RZ, 0x1f ;  /* 0x00001fff00007589 */ /* 0x000f6200000e0000 */
[----:B0-----:R-:W0:Y:S01]  /*02c0*/  S2UR UR8, SR_CTAID.X ;  /* 0x00000000000879c3 */ /* 0x001e220000002500 */
[----:B------:R-:W-:Y:S02]  /*02d0*/  ELECT P0, URZ, PT ;  /* 0x00000000003f782f */ /* 0x000fe40003800000 */
[----:B------:R-:W-:Y:S01]  /*02e0*/  LEA.HI R7, R7, R60, RZ, 0x7 ;  /* 0x0000003c07077211 */ /* 0x000fe200078f38ff */
[----:B------:R-:W1:Y:S01]  /*02f0*/  S2R R4, SR_CTAID.Y ;  /* 0x0000000000047919 */ /* 0x000e620000002600 */
[----:B------:R-:W-:Y:S01]  /*0300*/  ULDC UR4, c[0x0][0x154] ;  /* 0x0000550000047ab9 */ /* 0x000fe20000000800 */
[----:B------:R-:W-:Y:S01]  /*0310*/  NOP ;  /* 0x0000000000007918 */ /* 0x000fe20000000000 */
[----:B------:R-:W-:Y:S01]  /*0320*/  LOP3.LUT R7, R7, 0xffffff80, RZ, 0xc0, !PT ;  /* 0xffffff8007077812 */ /* 0x000fe200078ec0ff */
[----:B------:R-:W-:Y:S01]  /*0330*/  NOP ;  /* 0x0000000000007918 */ /* 0x000fe20000000000 */
[----:B------:R-:W2:Y:S03]  /*0340*/  LDC R14, c[0x0][0x140] ;  /* 0x00005000ff0e7b82 */ /* 0x000ea60000000800 */
[----:B------:R-:W-:-:S05]  /*0350*/  IMAD.IADD R7, R60, 0x1, -R7 ;  /* 0x000000013c077824 */ /* 0x000fca00078e0a07 */
[----:B------:R-:W-:Y:S01]  /*0360*/  SHF.R.S32.HI R8, RZ, 0x1f, R7 ;  /* 0x0000001fff087819 */ /* 0x000fe20000011407 */
[----:B------:R-:W3:Y:S01]  /*0370*/  LDC R12, c[0x0][0x144] ;  /* 0x00005100ff0c7b82 */ /* 0x000ee20000000800 */
[----:B------:R-:W-:Y:S02]  /*0380*/  LOP3.LUT P2, RZ, R7, 0x7, RZ, 0xc0, !PT ;  /* 0x0000000707ff7812 */ /* 0x000fe4000784c0ff */
[----:B------:R-:W-:Y:S02]  /*0390*/  LEA.HI R8, R8, R7, RZ, 0x3 ;  /* 0x0000000708087211 */ /* 0x000fe400078f18ff */
[----:B-----5:R-:W-:Y:S02]  /*03a0*/  ISETP.NE.OR P0, PT, R0, RZ, !P0 ;  /* 0x000000ff0000720c */ /* 0x020fe40004705670 */
[--C-:B------:R-:W-:Y:S02]  /*03b0*/  SHF.R.S32.HI R0, RZ, 0x3, R8.reuse ;  /* 0x00000003ff007819 */ /* 0x100fe40000011408 */
[----:B------:R-:W-:-:S02]  /*03c0*/  SHF.R.S32.HI R9, RZ, 0x1f, R8 ;  /* 0x0000001fff097819 */ /* 0x000fc40000011408 */
[----:B------:R-:W-:Y:S02]  /*03d0*/  SHF.R.S32.HI R8, RZ, 0x1f, R5 ;  /* 0x0000001fff087819 */ /* 0x000fe40000011405 */
[----:B------:R-:W-:Y:S02]  /*03e0*/  LEA.HI R9, R9, R0, RZ, 0x2 ;  /* 0x0000000009097211 */ /* 0x000fe400078f10ff */
[----:B------:R-:W-:Y:S02]  /*03f0*/  LEA.HI R8, R8, R5, RZ, 0x2 ;  /* 0x0000000508087211 */ /* 0x000fe400078f10ff */
[----:B-1----:R-:W-:Y:S01]  /*0400*/  I2FP.F32.U32 R11, R4 ;  /* 0x00000004000b7245 */ /* 0x002fe20000201000 */
[----:B------:R-:W-:Y:S01]  /*0410*/  VOTEU.ALL UP0, P0 ;  /* 0x00000000003f7886 */ /* 0x000fe20000000000 */
[----:B------:R-:W-:Y:S01]  /*0420*/  LOP3.LUT R10, R8, 0x3ffffffc, RZ, 0xc0, !PT ;  /* 0x3ffffffc080a7812 */ /* 0x000fe200078ec0ff */
[----:B------:R-:W-:Y:S01]  /*0430*/  VOTEU.ALL UP1, P0 ;  /* 0x00000000003f7886 */ /* 0x000fe20000020000 */
[----:B------:R-:W-:Y:S01]  /*0440*/  LOP3.LUT R9, R9, 0xfffffffc, RZ, 0xc0, !PT ;  /* 0xfffffffc09097812 */ /* 0x000fe200078ec0ff */
[----:B------:R-:W-:Y:S01]  /*0450*/  FMUL R13, R11, UR4 ;  /* 0x000000040b0d7c20 */ /* 0x000fe20008400000 */
[----:B------:R-:W1:Y:S01]  /*0460*/  @!UP0 S2UR UR7, SR_CgaCtaId ;  /* 0x00000000000789c3 */ /* 0x000e620000008800 */
[----:B------:R-:W-:Y:S01]  /*0470*/  IMAD.IADD R11, R5, 0x1, -R10 ;  /* 0x00000001050b7824 */ /* 0x000fe200078e0a0a */
[----:B0-----:R-:W-:Y:S01]  /*0480*/  I2FP.F32.U32 R10, UR8 ;  /* 0x00000008000a7c45 */ /* 0x001fe20008201000 */
[----:B------:R-:W-:Y:S01]  /*0490*/  IMAD.IADD R8, R0, 0x1, -R9 ;  /* 0x0000000100087824 */ /* 0x000fe200078e0a09 */
[----:B------:R-:W-:Y:S01]  /*04a0*/  ULDC UR4, c[0x0][0x150] ;  /* 0x0000540000047ab9 */ /* 0x000fe20000000800 */
[----:B------:R-:W0:Y:S01]  /*04b0*/  F2I.U32.TRUNC.NTZ R13, R13 ;  /* 0x0000000d000d7305 */ /* 0x000e22000020f000 */
[----:B------:R-:W-:Y:S01]  /*04c0*/  SHF.R.S32.HI R0, RZ, 0x1f, R3 ;  /* 0x0000001fff007819 */ /* 0x000fe20000011403 */
[----:B------:R-:W-:Y:S01]  /*04d0*/  FMUL R10, R10, UR4 ;  /* 0x000000040a0a7c20 */ /* 0x000fe20008400000 */
[----:B------:R-:W5:Y:S01]  /*04e0*/  LDC R9, c[0x0][0x148] ;  /* 0x00005200ff097b82 */ /* 0x000f620000000800 */
[----:B------:R-:W-:Y:S01]  /*04f0*/  IMAD R8, R11, 0x4, R8 ;  /* 0x000000040b087824 */ /* 0x000fe200078e0208 */
[----:B------:R-:W-:Y:S01]  /*0500*/  LEA.HI R0, R0, R3, RZ, 0x2 ;  /* 0x0000000300007211 */ /* 0x000fe200078f10ff */
[----:B------:R-:W-:Y:S01]  /*0510*/  UMOV UR4, 0x20 ;  /* 0x0000002000047882 */ /* 0x000fe20000000000 */
[----:B------:R-:W-:Y:S01]  /*0520*/  @!UP0 UMOV UR6, 0x400 ;  /* 0x0000040000068882 */ /* 0x000fe20000000000 */
[----:B------:R-:W4:Y:S01]  /*0530*/  F2I.U32.TRUNC.NTZ R10, R10 ;  /* 0x0000000a000a7305 */ /* 0x000f22000020f000 */
[----:B------:R-:W-:Y:S01]  /*0540*/  LOP3.LUT R0, R0, 0xfffffffc, RZ, 0xc0, !PT ;  /* 0xfffffffc00007812 */ /* 0x000fe200078ec0ff */
[----:B------:R-:W-:Y:S01]  /*0550*/  IMAD.SHL.U32 R19, R8, 0x4, RZ ;  /* 0x0000000408137824 */ /* 0x000fe200078e00ff */
[----:B------:R-:W-:-:S04]  /*0560*/  @!UP0 UIADD3 UR4, -UR4, 0x100000, URZ ;  /* 0x0010000004048890 */ /* 0x000fc8000fffe13f */
[----:B------:R-:W-:Y:S02]  /*0570*/  @!UP0 USHF.L.U32 UR5, UR4, 0xb, URZ ;  /* 0x0000000b04058899 */ /* 0x000fe4000800063f */
[----:B------:R-:W-:Y:S01]  /*0580*/  @!UP0 USHF.L.U32 UR4, UR4, 0x1, URZ ;  /* 0x0000000104048899 */ /* 0x000fe2000800063f */
[----:B--2---:R-:W-:Y:S01]  /*0590*/  ISETP.EQ.U32.AND P3, PT, R14, 0x1, PT ;  /* 0x000000010e00780c */ /* 0x004fe20003f62070 */
[----:B------:R-:W-:Y:S01]  /*05a0*/  IMAD.IADD R3, R3, 0x1, -R0 ;  /* 0x0000000103037824 */ /* 0x000fe200078e0a00 */
[----:B------:R-:W-:Y:S01]  /*05b0*/  LOP3.LUT R19, R8, 0xc, R19, 0x78, !PT ;  /* 0x0000000c08137812 */ /* 0x000fe200078e7813 */
[----:B0-----:R-:W-:Y:S02]  /*05c0*/  IMAD.MOV R22, RZ, RZ, -R13 ;  /* 0x000000ffff167224 */ /* 0x001fe400078e0a0d */
[----:B------:R-:W-:Y:S01]  /*05d0*/  VIADD R8, R2, 0xffffffff ;  /* 0xffffffff02087836 */ /* 0x000fe20000000000 */
[----:B-1----:R-:W-:Y:S01]  /*05e0*/  @!UP0 ULEA UR6, UR7, UR6, 0x18 ;  /* 0x0000000607068291 */ /* 0x002fe2000f8ec03f */
[----:B------:R-:W-:Y:S01]  /*05f0*/  ISETP.NE.AND P1, PT, R3, 0x3, PT ;  /* 0x000000030300780c */ /* 0x000fe20003f25270 */
[----:B------:R-:W-:Y:S01]  /*0600*/  VOTEU.ALL UP0, P0 ;  /* 0x00000000003f7886 */ /* 0x000fe20000000000 */
[----:B------:R-:W-:Y:S01]  /*0610*/  ISETP.LT.U32.AND P0, PT, R19, 0x2, !P2 ;  /* 0x000000021300780c */ /* 0x000fe20005701070 */
[----:B----4-:R-:W-:Y:S01]  /*0620*/  IMAD.MOV R7, RZ, RZ, -R10 ;  /* 0x000000ffff077224 */ /* 0x010fe200078e0a0a */
[----:B------:R-:W-:-:S02]  /*0630*/  ISETP.EQ.OR P1, PT, R3, RZ, !P1 ;  /* 0x000000ff0300720c */ /* 0x000fc40004f22670 */
[----:B------:R-:W-:Y:S01]  /*0640*/  ISETP.GE.U32.AND P5, PT, R8, 0x2, PT ;  /* 0x000000020800780c */ /* 0x000fe20003fa6070 */
[----:B-----5:R-:W-:Y:S01]  /*0650*/  IMAD R0, R9, R22, R4 ;  /* 0x0000001609007224 */ /* 0x020fe200078e0204 */
[----:B------:R-:W-:Y:S01]  /*0660*/  ISETP.EQ.AND P1, PT, R2, RZ, P1 ;  /* 0x000000ff0200720c */ /* 0x000fe20000f22270 */
[----:B---3--:R-:W-:Y:S01]  /*0670*/  IMAD R7, R12, R7, UR8 ;  /* 0x000000080c077e24 */ /* 0x008fe2000f8e0207 */
[----:B------:R-:W-:Y:S01]  /*0680*/  ISETP.NE.AND P2, PT, R2, RZ, PT ;  /* 0x000000ff0200720c */ /* 0x000fe20003f45270 */
[----:B------:R-:W0:Y:S02]  /*0690*/  FENCE.VIEW.ASYNC.S ;  /* 0x00000000000073c6 */ /* 0x000e240000000000 */
[----:B0-----:R0:W1:Y:S01]  /*06a0*/  @!UP0 SYNCS.EXCH.64 URZ, [UR6+0x40], UR4 ;  /* 0x00004004063f85b2 */ /* 0x0010620008000100 */
[----:B------:R-:W-:Y:S02]  /*06b0*/  ISETP.NE.AND P4, PT, R0, R19, PT ;  /* 0x000000130000720c */ /* 0x000fe40003f85270 */
[----:B------:R-:W-:-:S02]  /*06c0*/  SEL R18, RZ, 0x1, !P1 ;  /* 0x00000001ff127807 */ /* 0x000fc40004800000 */
[----:B------:R-:W-:Y:S02]  /*06d0*/  ISETP.EQ.OR P4, PT, R7, RZ, !P4 ;  /* 0x000000ff0700720c */ /* 0x000fe40006782670 */
[----:B------:R-:W-:Y:S02]  /*06e0*/  LOP3.LUT R0, R60, 0x7f, RZ, 0xc0, !PT ;  /* 0x0000007f3c007812 */ /* 0x000fe400078ec0ff */
[----:B------:R-:W-:Y:S02]  /*06f0*/  PLOP3.LUT P0, PT, P0, P4, PT, 0x80, 0x0 ;  /* 0x000000000000781c */ /* 0x000fe40000709070 */
[----:B------:R-:W-:Y:S02]  /*0700*/  SEL R18, R18, 0x2, P5 ;  /* 0x0000000212127807 */ /* 0x000fe40002800000 */
[----:B------:R-:W-:Y:S01]  /*0710*/  P2R R66, PR, RZ, 0x1 ;  /* 0x00000001ff427803 */ /* 0x000fe20000000000 */
[----:B------:R0:W2:Y:S01]  /*0720*/  @!UP1 SYNCS.EXCH.64 URZ, [UR6+0x48], UR4 ;  /* 0x00004804063f95b2 */ /* 0x0000a20008000100 */
[----:B------:R-:W-:Y:S01]  /*0730*/  NOP ;  /* 0x0000000000007918 */ /* 0x000fe20000000000 */
[----:B------:R-:W-:Y:S06]  /*0740*/  @!P3 BRA `(.L_x_3) ;  /* 0x000000000008b947 */ /* 0x000fec0003800000 */
[----:B-12---:R-:W-:Y:S01]  /*0750*/  UCGABAR_ARV ;  /* 0x00000000000079c7 */ /* 0x006fe20008000000 */
[----:B------:R-:W-:Y:S05]  /*0760*/  BRA `(.L_x_4) ;  /* 0x0000000000047947 */ /* 0x000fea0003800000 */
.L_x_3:
[----:B-12---:R-:W-:Y:S01]  /*0770*/  NOP ;  /* 0x0000000000007918 */ /* 0x006fe20000000000 */
.L_x_4:
[----:B------:R-:W1:Y:S01]  /*0780*/  LDC R2, c[0x0][0x65c] ;  /* 0x00019700ff027b82 */ /* 0x000e620000000800 */
[----:B------:R-:W-:Y:S02]  /*0790*/  IMAD.U32 R10, RZ, RZ, UR8 ;  /* 0x00000008ff0a7e24 */ /* 0x000fe4000f8e00ff */
[----:B------:R-:W-:Y:S01]  /*07a0*/  IMAD.MOV.U32 R11, RZ, RZ, RZ ;  /* 0x000000ffff0b7224 */ /* 0x000fe200078e00ff */
[----:B-1----:R-:W-:-:S04]  /*07b0*/  ISETP.NE.AND P1, PT, R2, 0x1, PT ;  /* 0x000000010200780c */ /* 0x002fc80003f25270 */
[----:B------:R-:W-:-:S09]  /*07c0*/  P2R R5, PR, RZ, 0x2 ;  /* 0x00000002ff057803 */ /* 0x000fd20000000000 */
[----:B------:R-:W1:Y:S01]  /*07d0*/  @P1 LDC R17, c[0x0][0x10] ;  /* 0x00000400ff111b82 */ /* 0x000e620000000800 */
[----:B------:R-:W-:Y:S02]  /*07e0*/  @P1 IMAD.MOV.U32 R5, RZ, RZ, RZ ;  /* 0x000000ffff051224 */ /* 0x000fe400078e00ff */
[----:B------:R-:W-:-:S05]  /*07f0*/  @P1 IMAD.MOV.U32 R15, RZ, RZ, RZ ;  /* 0x000000ffff0f1224 */ /* 0x000fca00078e00ff */
[----:B------:R-:W2:Y:S01]  /*0800*/  @!P1 LDC R13, c[0x0][0xc] ;  /* 0x00000300ff0d9b82 */ /* 0x000ea20000000800 */
[----:B0-----:R-:W-:Y:S01]  /*0810*/  ULDC UR4, c[0x0][0xc] ;  /* 0x0000030000047ab9 */ /* 0x001fe20000000800 */
[----:B------:R-:W-:Y:S01]  /*0820*/  ULDC UR5, c[0x0][0x10] ;  /* 0x0000040000057ab9 */ /* 0x000fe20000000800 */
[----:B------:R-:W-:Y:S01]  /*0830*/  ULDC UR6, c[0x0][0x14] ;  /* 0x0000050000067ab9 */ /* 0x000fe20000000800 */
[----:B------:R-:W-:-:S04]  /*0840*/  UIMAD.WIDE.U32 UR4, UR4, UR5, URZ ;  /* 0x00000005040472a5 */ /* 0x000fc8000f8e003f */
[----:B------:R-:W-:Y:S02]  /*0850*/  UIMAD.WIDE.U32 UR36, UR4, UR6, URZ ;  /* 0x00000006042472a5 */ /* 0x000fe4000f8e003f */
[----:B------:R-:W-:-:S04]  /*0860*/  UIMAD UR42, UR5, UR6, URZ ;  /* 0x00000006052a72a4 */ /* 0x000fc8000f8e023f */
[----:B------:R-:W-:Y:S01]  /*0870*/  UIADD3 UR42, UR37, UR42, URZ ;  /* 0x0000002a252a7290 */ /* 0x000fe2000fffe03f */
[----:B-1----:R-:W-:-:S04]  /*0880*/  @P1 IMAD.WIDE.U32 R16, R17, UR8, R4 ;  /* 0x0000000811101c25 */ /* 0x002fc8000f8e0004 */
[----:B------:R-:W-:Y:S02]  /*0890*/  @P1 IMAD.IADD R17, R17, 0x1, R15 ;  /* 0x0000000111111824 */ /* 0x000fe400078e020f */
[----:B--2---:R-:W-:-:S04]  /*08a0*/  @!P1 IMAD.WIDE.U32 R10, R4, R13, R10 ;  /* 0x0000000d040a9225 */ /* 0x004fc800078e000a */
[----:B------:R-:W-:Y:S02]  /*08b0*/  @!P1 IMAD.MOV.U32 R16, RZ, RZ, R10 ;  /* 0x000000ffff109224 */ /* 0x000fe400078e000a */
[----:B------:R-:W-:Y:S01]  /*08c0*/  @!P1 IMAD.MOV.U32 R17, RZ, RZ, R11 ;  /* 0x000000ffff119224 */ /* 0x000fe200078e000b */
[----:B------:R-:W-:Y:S06]  /*08d0*/  @!P3 BRA `(.L_x_5) ;  /* 0x00000000000cb947 */ /* 0x000fec0003800000 */
[----:B------:R-:W-:Y:S01]  /*08e0*/  UCGABAR_WAIT ;  /* 0x0000000000007dc7 */ /* 0x000fe20008000000 */
[----:B------:R-:W-:Y:S01]  /*08f0*/  CCTL.IVALL ;  /* 0x00000000ff00798f */ /* 0x000fe20002000000 */
[----:B------:R-:W-:Y:S05]  /*0900*/  BRA `(.L_x_6) ;  /* 0x0000000000047947 */ /* 0x000fea0003800000 */
.L_x_5:
[----:B------:R-:W-:Y:S06]  /*0910*/  BAR.SYNC.DEFER_BLOCKING 0x0 ;  /* 0x0000000000007b1d */ /* 0x000fec0000010000 */
.L_x_6:
[----:B------:R-:W-:Y:S05]  /*0920*/  @!P2 BRA `(.L_x_7) ;  /* 0x0000003400c8a947 */ /* 0x000fea0003800000 */
[----:B------:R-:W-:-:S13]  /*0930*/  ISETP.GT.U32.AND P0, PT, R8, 0x1, PT ;  /* 0x000000010800780c */ /* 0x000fda0003f04070 */
[----:B------:R-:W-:Y:S05]  /*0940*/  @P0 EXIT ;  /* 0x000000000000094d */ /* 0x000fea0003800000 */
[----:B------:R-:W-:Y:S01]  /*0950*/  ULDC.64 UR4, c[0x0][0x650] ;  /* 0x0001940000047ab9 */ /* 0x000fe20000000a00 */
[----:B------:R-:W-:Y:S01]  /*0960*/  PRMT R3, RZ, 0x7610, R3 ;  /* 0x00007610ff037816 */ /* 0x000fe20000000003 */
[----:B------:R-:W-:Y:S01]  /*0970*/  IMAD.MOV.U32 R67, RZ, RZ, -0x1 ;  /* 0xffffffffff437424 */ /* 0x000fe200078e00ff */
[----:B------:R-:W-:Y:S01]  /*0980*/  ISETP.GE.U32.AND P0, PT, R16, UR4, PT ;  /* 0x0000000410007c0c */ /* 0x000fe2000bf06070 */
[----:B------:R-:W-:Y:S02]  /*0990*/  IMAD.MOV.U32 R68, RZ, RZ, -0x1 ;  /* 0xffffffffff447424 */ /* 0x000fe400078e00ff */
[----:B------:R-:W-:Y:S01]  /*09a0*/  IMAD.MOV.U32 R65, RZ, RZ, -0x1 ;  /* 0xffffffffff417424 */ /* 0x000fe200078e00ff */
[----:B------:R-:W-:-:S13]  /*09b0*/  ISETP.GE.U32.AND.EX P0, PT, R17, UR5, PT, P0 ;  /* 0x0000000511007c0c */ /* 0x000fda000bf06100 */
[----:B------:R-:W-:Y:S05]  /*09c0*/  @P0 BRA `(.L_x_8) ;  /* 0x0000000400280947 */ /* 0x000fea0003800000 */
[----:B------:R-:W0:Y:S01]  /*09d0*/  LDC.64 R24, c[0x0][0x628] ;  /* 0x00018a00ff187b82 */ /* 0x000e220000000a00 */
[----:B------:R-:W-:Y:S02]  /*09e0*/  IMAD.MOV.U32 R10, RZ, RZ, R16 ;  /* 0x000000ffff0a7224 */ /* 0x000fe400078e0010 */
[----:B------:R-:W-:-:S05]  /*09f0*/  IMAD.MOV.U32 R11, RZ, RZ, R17 ;  /* 0x000000ffff0b7224 */ /* 0x000fca00078e0011 */
[----:B------:R-:W1:Y:S08]  /*0a00*/  LDC R8, c[0x0][0x630] ;  /* 0x00018c00ff087b82 */ /* 0x000e700000000800 */
[----:B------:R-:W2:Y:S01]  /*0a10*/  LDC.64 R26, c[0x0][0x620] ;  /* 0x00018800ff1a7b82 */ /* 0x000ea20000000a00 */
[----:B0-----:R-:W-:-:S04]  /*0a20*/  ISETP.NE.U32.AND P0, PT, R24, RZ, PT ;  /* 0x000000ff1800720c */ /* 0x001fc80003f05070 */
[----:B------:R-:W-:-:S13]  /*0a30*/  ISETP.NE.AND.EX P0, PT, R25, RZ, PT, P0 ;  /* 0x000000ff1900720c */ /* 0x000fda0003f05300 */
[----:B-12---:R-:W-:Y:S05]  /*0a40*/  @!P0 BRA `(.L_x_9) ;  /* 0x0000000000288947 */ /* 0x006fea0003800000 */
[----:B------:R-:W0:Y:S02]  /*0a50*/  LDC R3, c[0x0][0x634] ;  /* 0x00018d00ff037b82 */ /* 0x000e240000000800 */
[----:B0-----:R-:W-:-:S05]  /*0a60*/  IADD3 R3, P0, R16, R3, RZ ;  /* 0x0000000310037210 */ /* 0x001fca0007f1e0ff */
[----:B------:R-:W-:-:S04]  /*0a70*/  IMAD.X R21, RZ, RZ, R17, P0 ;  /* 0x000000ffff157224 */ /* 0x000fc800000e0611 */
[----:B------:R-:W-:-:S04]  /*0a80*/  IMAD.WIDE.U32 R10, R21, R24, RZ ;  /* 0x00000018150a7225 */ /* 0x000fc800078e00ff */
[----:B------:R-:W-:-:S04]  /*0a90*/  IMAD.WIDE.U32 R12, P0, R3, R25, R10 ;  /* 0x00000019030c7225 */ /* 0x000fc8000780000a */
[----:B------:R-:W-:-:S04]  /*0aa0*/  IMAD.WIDE.U32 R10, R3, R24, RZ ;  /* 0x00000018030a7225 */ /* 0x000fc800078e00ff */
[----:B------:R-:W-:Y:S01]  /*0ab0*/  IMAD.X R15, RZ, RZ, RZ, P0 ;  /* 0x000000ffff0f7224 */ /* 0x000fe200000e06ff */
[----:B------:R-:W-:Y:S01]  /*0ac0*/  IADD3 RZ, P0, R11, R12, RZ ;  /* 0x0000000c0bff7210 */ /* 0x000fe20007f1e0ff */
[----:B------:R-:W-:-:S04]  /*0ad0*/  IMAD.MOV.U32 R14, RZ, RZ, R13 ;  /* 0x000000ffff0e7224 */ /* 0x000fc800078e000d */
[----:B------:R-:W-:-:S08]  /*0ae0*/  IMAD.WIDE.U32.X R10, R21, R25, R14, P0 ;  /* 0x00000019150a7225 */ /* 0x000fd000000e040e */
.L_x_9:
[----:B------:R-:W0:Y:S01]  /*0af0*/  LDC.64 R30, c[0x0][0x640] ;  /* 0x00019000ff1e7b82 */ /* 0x000e220000000a00 */
[--C-:B------:R-:W-:Y:S01]  /*0b00*/  SHF.R.U64 R65, R10, R8, R11.reuse ;  /* 0x000000080a417219 */ /* 0x100fe2000000120b */
[----:B------:R-:W-:Y:S01]  /*0b10*/  IMAD R22, R9, R22, R4 ;  /* 0x0000001609167224 */ /* 0x000fe200078e0204 */
[----:B------:R-:W-:Y:S01]  /*0b20*/  SHF.R.U32.HI R3, RZ, R8, R11 ;  /* 0x00000008ff037219 */ /* 0x000fe2000001160b */
[----:B------:R-:W-:Y:S01]  /*0b30*/  IMAD.MOV.U32 R23, RZ, RZ, 0x1 ;  /* 0x00000001ff177424 */ /* 0x000fe200078e00ff */
[----:B------:R-:W-:-:S03]  /*0b40*/  IADD3 R5, P0, RZ, -R65, RZ ;  /* 0x80000041ff057210 */ /* 0x000fc60007f1e0ff */
[----:B------:R-:W1:Y:S02]  /*0b50*/  LDC R12, c[0x0][0x618] ;  /* 0x00018600ff0c7b82 */ /* 0x000e640000000800 */
[----:B------:R-:W-:Y:S02]  /*0b60*/  IMAD.X R3, RZ, RZ, ~R3, P0 ;  /* 0x000000ffff037224 */ /* 0x000fe400000e0e03 */
[----:B------:R-:W-:-:S04]  /*0b70*/  IMAD.WIDE.U32 R10, R5, R26, R16 ;  /* 0x0000001a050a7225 */ /* 0x000fc800078e0010 */
[----:B------:R-:W2:Y:S01]  /*0b80*/  LDC R20, c[0x0][0x608] ;  /* 0x00018200ff147b82 */ /* 0x000ea20000000800 */
[----:B------:R-:W-:Y:S02]  /*0b90*/  IMAD R8, R3, R26, RZ ;  /* 0x0000001a03087224 */ /* 0x000fe400078e02ff */
[----:B------:R-:W-:Y:S02]  /*0ba0*/  IMAD.MOV.U32 R3, RZ, RZ, -0x1 ;  /* 0xffffffffff037424 */ /* 0x000fe400078e00ff */
[----:B------:R-:W-:-:S03]  /*0bb0*/  IMAD R5, R5, R27, R8 ;  /* 0x0000001b05057224 */ /* 0x000fc600078e0208 */
[----:B------:R-:W3:Y:S01]  /*0bc0*/  LDC R28, c[0x0][0x658] ;  /* 0x00019600ff1c7b82 */ /* 0x000ee20000000800 */
[----:B------:R-:W-:Y:S01]  /*0bd0*/  IMAD.IADD R5, R11, 0x1, R5 ;  /* 0x000000010b057824 */ /* 0x000fe200078e0205 */
[----:B0-----:R-:W-:-:S04]  /*0be0*/  ISETP.NE.U32.AND P0, PT, R30, RZ, PT ;  /* 0x000000ff1e00720c */ /* 0x001fc80003f05070 */
[----:B------:R-:W-:Y:S02]  /*0bf0*/  ISETP.NE.AND.EX P0, PT, R31, RZ, PT, P0 ;  /* 0x000000ff1f00720c */ /* 0x000fe40003f05300 */
[----:B------:R-:W0:Y:S01]  /*0c00*/  LDC R24, c[0x0][0x600] ;  /* 0x00018000ff187b82 */ /* 0x000e220000000800 */
[-CC-:B-1----:R-:W-:Y:S02]  /*0c10*/  SHF.R.U64 R14, R10, R12.reuse, R5.reuse ;  /* 0x0000000c0a0e7219 */ /* 0x182fe40000001205 */
[----:B------:R-:W-:-:S05]  /*0c20*/  SHF.R.U32.HI R5, RZ, R12, R5 ;  /* 0x0000000cff057219 */ /* 0x000fca0000011605 */
[----:B------:R-:W1:Y:S01]  /*0c30*/  LDC R15, c[0x0][0x648] ;  /* 0x00019200ff0f7b82 */ /* 0x000e620000000800 */
[-CC-:B--2---:R-:W-:Y:S02]  /*0c40*/  SHF.R.U64 R27, R14, R20.reuse, R5.reuse ;  /* 0x000000140e1b7219 */ /* 0x184fe40000001205 */
[----:B------:R-:W-:-:S05]  /*0c50*/  SHF.R.U32.HI R5, RZ, R20, R5 ;  /* 0x00000014ff057219 */ /* 0x000fca0000011605 */
[----:B------:R-:W2:Y:S01]  /*0c60*/  LDC R21, c[0x0][0x638] ;  /* 0x00018e00ff157b82 */ /* 0x000ea20000000800 */
[-CC-:B---3--:R-:W-:Y:S02]  /*0c70*/  SHF.R.U64 R20, R27, R28.reuse, R5.reuse ;  /* 0x0000001c1b147219 */ /* 0x188fe40000001205 */
[-C--:B------:R-:W-:Y:S02]  /*0c80*/  SHF.L.U32 R3, R3, R28.reuse, RZ ;  /* 0x0000001c03037219 */ /* 0x080fe400000006ff */
[----:B------:R-:W-:Y:S01]  /*0c90*/  SHF.R.U32.HI R5, RZ, R28, R5 ;  /* 0x0000001cff057219 */ /* 0x000fe20000011605 */
[----:B------:R-:W-:Y:S01]  /*0ca0*/  IMAD.MOV.U32 R4, RZ, RZ, R20 ;  /* 0x000000ffff047224 */ /* 0x000fe200078e0014 */
[----:B------:R-:W-:Y:S01]  /*0cb0*/  LOP3.LUT R12, RZ, R3, RZ, 0x33, !PT ;  /* 0x00000003ff0c7212 */ /* 0x000fe200078e33ff */
[----:B------:R-:W3:Y:S01]  /*0cc0*/  LDC R25, c[0x0][0x610] ;  /* 0x00018400ff197b82 */ /* 0x000ee20000000800 */
[----:B------:R-:W-:Y:S05]  /*0cd0*/  @!P0 BRA `(.L_x_10) ;  /* 0x0000000000288947 */ /* 0x000fea0003800000 */
[----:B------:R-:W4:Y:S02]  /*0ce0*/  LDC R3, c[0x0][0x64c] ;  /* 0x00019300ff037b82 */ /* 0x000f240000000800 */
[----:B----4-:R-:W-:-:S05]  /*0cf0*/  IADD3 R3, P0, R20, R3, RZ ;  /* 0x0000000314037210 */ /* 0x010fca0007f1e0ff */
        /* <DEDUP_REMOVED lines=8> */
.L_x_10:
[----:B-1----:R-:W-:Y:S01]  /*0d80*/  SHF.R.U64 R4, R4, R15, R5 ;  /* 0x0000000f04047219 */ /* 0x002fe20000001205 */
[----:B0-----:R-:W-:Y:S01]  /*0d90*/  VIADD R5, R24, 0xffffffff ;  /* 0xffffffff18057836 */ /* 0x001fe20000000000 */
[----:B------:R-:W-:Y:S02]  /*0da0*/  SHF.L.U32 R3, R23, R28, RZ ;  /* 0x0000001c17037219 */ /* 0x000fe400000006ff */
[----:B------:R-:W-:Y:S01]  /*0db0*/  LOP3.LUT R12, R27, R12, RZ, 0xc0, !PT ;  /* 0x0000000c1b0c7212 */ /* 0x000fe200078ec0ff */
[----:B------:R-:W-:Y:S01]  /*0dc0*/  IMAD.MOV R8, RZ, RZ, -R4 ;  /* 0x000000ffff087224 */ /* 0x000fe200078e0a04 */
[----:B------:R-:W-:-:S03]  /*0dd0*/  SEL R7, R7, R22, !P1 ;  /* 0x0000001607077207 */ /* 0x000fc60004800000 */
[----:B------:R-:W-:Y:S01]  /*0de0*/  IMAD R12, R3, R4, R12 ;  /* 0x00000004030c7224 */ /* 0x000fe200078e020c */
[----:B------:R-:W-:Y:S01]  /*0df0*/  LOP3.LUT R4, R14, R5, RZ, 0xc0, !PT ;  /* 0x000000050e047212 */ /* 0x000fe200078ec0ff */
[----:B--2---:R-:W-:Y:S02]  /*0e00*/  IMAD R3, R8, R21, R20 ;  /* 0x0000001508037224 */ /* 0x004fe400078e0214 */
[----:B---3--:R-:W-:Y:S02]  /*0e10*/  IMAD R7, R12, R25, R7 ;  /* 0x000000190c077224 */ /* 0x008fe400078e0207 */
[----:B------:R-:W-:Y:S02]  /*0e20*/  IMAD.MOV.U32 R5, RZ, RZ, 0x1 ;  /* 0x00000001ff057424 */ /* 0x000fe400078e00ff */
[----:B------:R-:W-:-:S03]  /*0e30*/  IMAD R4, R3, R24, R4 ;  /* 0x0000001803047224 */ /* 0x000fc600078e0204 */
[----:B------:R-:W-:Y:S02]  /*0e40*/  PRMT R3, R5, 0x7610, R3 ;  /* 0x0000761005037816 */ /* 0x000fe40000000003 */
[----:B------:R-:W-:Y:S02]  /*0e50*/  SEL R68, R4, R7, !P1 ;  /* 0x0000000704447207 */ /* 0x000fe40004800000 */
[----:B------:R-:W-:-:S07]  /*0e60*/  SEL R67, R7, R4, !P1 ;  /* 0x0000000407437207 */ /* 0x000fce0004800000 */
.L_x_8:
[----:B------:R-:W-:-:S08]  /*0e70*/  NOP ;  /* 0x0000000000007918 */ /* 0x000fd00000000000 */
[----:B------:R-:W0:Y:S02]  /*0e80*/  USETMAXREG.TRY_ALLOC.CTAPOOL UP0, 0xe8 ;  /* 0x000000e8000079c8 */ /* 0x000e240008000600 */
[----:B0-----:R-:W-:-:S13]  /*0e90*/  PLOP3.LUT P0, PT, PT, PT, UP0, 0x80, 0x0 ;  /* 0x000000000000781c */ /* 0x001fda0003f0f008 */
[----:B------:R-:W-:Y:S05]  /*0ea0*/  @!P0 BRA `(.L_x_8) ;  /* 0xfffffffc00f08947 */ /* 0x000fea000383ffff */
[----:B------:R-:W-:Y:S01]  /*0eb0*/  ULDC.64 UR4, c[0x0][0x598] ;  /* 0x0001660000047ab9 */ /* 0x000fe20000000a00 */
[----:B------:R-:W-:Y:S01]  /*0ec0*/  ULDC.64 UR38, c[0x0][0x208] ;  /* 0x0000820000267ab9 */ /* 0x000fe20000000a00 */
[----:B------:R-:W-:-:S04]  /*0ed0*/  ISETP.NE.U32.AND P0, PT, RZ, UR4, PT ;  /* 0x00000004ff007c0c */ /* 0x000fc8000bf05070 */
[----:B------:R-:W-:-:S13]  /*0ee0*/  ISETP.NE.AND.EX P0, PT, RZ, UR5, PT, P0 ;  /* 0x00000005ff007c0c */ /* 0x000fda000bf05300 */
[----:B------:R-:W-:Y:S05]  /*0ef0*/  @!P0 BRA `(.L_x_11) ;  /* 0x00000000001c8947 */ /* 0x000fea0003800000 */
[----:B------:R-:W0:Y:S02]  /*0f00*/  LDC.64 R4, c[0x0][0x598] ;  /* 0x00016600ff047b82 */ /* 0x000e240000000a00 */
[----:B0-----:R-:W2:Y:S02]  /*0f10*/  LDG.E.64 R4, desc[UR38][R4.64] ;  /* 0x0000002604047981 */ /* 0x001ea4000c1e1b00 */
[----:B--2---:R-:W-:-:S04]  /*0f20*/  ISETP.NE.U32.AND P0, PT, R4, RZ, PT ;  /* 0x000000ff0400720c */ /* 0x004fc80003f05070 */
[----:B------:R-:W-:-:S13]  /*0f30*/  ISETP.NE.AND.EX P0, PT, R5, RZ, PT, P0 ;  /* 0x000000ff0500720c */ /* 0x000fda0003f05300 */
[----:B------:R-:W-:Y:S05]  /*0f40*/  @!P0 BRA `(.L_x_11) ;  /* 0x0000000000088947 */ /* 0x000fea0003800000 */
[----:B------:R0:W5:Y:S01]  /*0f50*/  LD.E R56, desc[UR38][R4.64] ;  /* 0x0000002604387980 */ /* 0x000162000c101900 */
[----:B------:R-:W-:Y:S05]  /*0f60*/  BRA `(.L_x_12) ;  /* 0x0000000000247947 */ /* 0x000fea0003800000 */
.L_x_11:
[----:B------:R-:W-:Y:S02]  /*0f70*/  ULDC.64 UR4, c[0x0][0x588] ;  /* 0x0001620000047ab9 */ /* 0x000fe40000000a00 */
[----:B------:R-:W-:-:S04]  /*0f80*/  ISETP.NE.U32.AND P0, PT, RZ, UR4, PT ;  /* 0x00000004ff007c0c */ /* 0x000fc8000bf05070 */
[----:B------:R-:W-:-:S13]  /*0f90*/  ISETP.NE.AND.EX P0, PT, RZ, UR5, PT, P0 ;  /* 0x00000005ff007c0c */ /* 0x000fda000bf05300 */
[----:B------:R-:W-:Y:S05]  /*0fa0*/  @!P0 BRA `(.L_x_13) ;  /* 0x00000000000c8947 */ /* 0x000fea0003800000 */
[----:B------:R-:W0:Y:S02]  /*0fb0*/  LDC.64 R56, c[0x0][0x588] ;  /* 0x00016200ff387b82 */ /* 0x000e240000000a00 */
[----:B0-----:R1:W5:Y:S01]  /*0fc0*/  LDG.E R56, desc[UR38][R56.64] ;  /* 0x0000002638387981 */ /* 0x001362000c1e1900 */
[----:B------:R-:W-:Y:S05]  /*0fd0*/  BRA `(.L_x_12) ;  /* 0x0000000000087947 */ /* 0x000fea0003800000 */
.L_x_13:
[----:B------:R-:W-:Y:S02]  /*0fe0*/  ULDC UR4, c[0x0][0x580] ;  /* 0x0001600000047ab9 */ /* 0x000fe40000000800 */
[----:B------:R-:W-:-:S07]  /*0ff0*/  IMAD.U32 R56, RZ, RZ, UR4 ;  /* 0x00000004ff387e24 */ /* 0x000fce000f8e00ff */
.L_x_12:
[----:B------:R-:W-:Y:S02]  /*1000*/  ULDC.64 UR4, c[0x0][0x5a0] ;  /* 0x0001680000047ab9 */ /* 0x000fe40000000a00 */
[----:B------:R-:W-:-:S04]  /*1010*/  ISETP.NE.U32.AND P0, PT, RZ, UR4, PT ;  /* 0x00000004ff007c0c */ /* 0x000fc8000bf05070 */
[----:B------:R-:W-:-:S13]  /*1020*/  ISETP.NE.AND.EX P0, PT, RZ, UR5, PT, P0 ;  /* 0x00000005ff007c0c */ /* 0x000fda000bf05300 */
[----:B------:R-:W-:Y:S05]  /*1030*/  @!P0 BRA `(.L_x_14) ;  /* 0x00000000001c8947 */ /* 0x000fea0003800000 */
[----:B0-----:R-:W0:Y:S02]  /*1040*/  LDC.64 R4, c[0x0][0x5a0] ;  /* 0x00016800ff047b82 */ /* 0x001e240000000a00 */
[----:B0-----:R-:W2:Y:S02]  /*1050*/  LDG.E.64 R4, desc[UR38][R4.64] ;  /* 0x0000002604047981 */ /* 0x001ea4000c1e1b00 */
[----:B--2---:R-:W-:-:S04]  /*1060*/  ISETP.NE.U32.AND P0, PT, R4, RZ, PT ;  /* 0x000000ff0400720c */ /* 0x004fc80003f05070 */
[----:B------:R-:W-:-:S13]  /*1070*/  ISETP.NE.AND.EX P0, PT, R5, RZ, PT, P0 ;  /* 0x000000ff0500720c */ /* 0x000fda0003f05300 */
[----:B------:R-:W-:Y:S05]  /*1080*/  @!P0 BRA `(.L_x_14) ;  /* 0x0000000000088947 */ /* 0x000fea0003800000 */
[----:B-1----:R0:W5:Y:S01]  /*1090*/  LD.E R57, desc[UR38][R4.64] ;  /* 0x0000002604397980 */ /* 0x002162000c101900 */
[----:B------:R-:W-:Y:S05]  /*10a0*/  BRA `(.L_x_15) ;  /* 0x0000000000247947 */ /* 0x000fea0003800000 */
.L_x_14:
[----:B------:R-:W-:Y:S02]  /*10b0*/  ULDC.64 UR4, c[0x0][0x590] ;  /* 0x0001640000047ab9 */ /* 0x000fe40000000a00 */
[----:B------:R-:W-:-:S04]  /*10c0*/  ISETP.NE.U32.AND P0, PT, RZ, UR4, PT ;  /* 0x00000004ff007c0c */ /* 0x000fc8000bf05070 */
[----:B------:R-:W-:-:S13]  /*10d0*/  ISETP.NE.AND.EX P0, PT, RZ, UR5, PT, P0 ;  /* 0x00000005ff007c0c */ /* 0x000fda000bf05300 */
[----:B------:R-:W-:Y:S05]  /*10e0*/  @!P0 BRA `(.L_x_16) ;  /* 0x00000000000c8947 */ /* 0x000fea0003800000 */
[----:B0-----:R-:W1:Y:S02]  /*10f0*/  LDC.64 R4, c[0x0][0x590] ;  /* 0x00016400ff047b82 */ /* 0x001e640000000a00 */
[----:B-1----:R1:W5:Y:S01]  /*1100*/  LDG.E R57, desc[UR38][R4.64] ;  /* 0x0000002604397981 */ /* 0x002362000c1e1900 */
[----:B------:R-:W-:Y:S05]  /*1110*/  BRA `(.L_x_15) ;  /* 0x0000000000087947 */ /* 0x000fea0003800000 */
.L_x_16:
[----:B------:R-:W-:Y:S02]  /*1120*/  ULDC UR4, c[0x0][0x584] ;  /* 0x0001610000047ab9 */ /* 0x000fe40000000800 */
[----:B-1----:R-:W-:-:S07]  /*1130*/  IMAD.U32 R57, RZ, RZ, UR4 ;  /* 0x00000004ff397e24 */ /* 0x002fce000f8e00ff */
.L_x_15:
[----:B------:R-:W-:-:S13]  /*1140*/  LOP3.LUT P0, RZ, R3, 0xff, RZ, 0xc0, !PT ;  /* 0x000000ff03ff7812 */ /* 0x000fda000780c0ff */
[----:B------:R-:W-:Y:S05]  /*1150*/  @!P0 EXIT ;  /* 0x000000000000894d */ /* 0x000fea0003800000 */
[----:B------:R-:W2:Y:S01]  /*1160*/  LDC R59, c[0x0][0x658] ;  /* 0x00019600ff3b7b82 */ /* 0x000ea20000000800 */
[----:B------:R-:W-:Y:S01]  /*1170*/  LOP3.LUT R6, R6, 0x1, RZ, 0xc0, !PT ;  /* 0x0000000106067812 */ /* 0x000fe200078ec0ff */
[----:B------:R-:W-:Y:S01]  /*1180*/  ULDC.64 UR6, c[0x0][0x288] ;  /* 0x0000a20000067ab9 */ /* 0x000fe20000000a00 */
[----:B------:R-:W-:Y:S01]  /*1190*/  SHF.R.U32.HI R3, RZ, 0x2, R60 ;  /* 0x00000002ff037819 */ /* 0x000fe2000001163c */
[----:B------:R-:W-:Y:S01]  /*11a0*/  UIADD3 UR4, UR7, 0x1f, URZ ;  /* 0x0000001f07047890 */ /* 0x000fe2000fffe03f */
[----:B------:R-:W-:Y:S01]  /*11b0*/  SHF.R.U32.HI R0, RZ, 0x1, R0 ;  /* 0x00000001ff007819 */ /* 0x000fe20000011600 */
[----:B------:R-:W-:Y:S01]  /*11c0*/  IMAD.SHL.U32 R22, R6, 0x40, RZ ;  /* 0x0000004006167824 */ /* 0x000fe200078e00ff */
[----:B------:R-:W-:Y:S01]  /*11d0*/  LOP3.LUT R3, R3, 0x7, RZ, 0xc0, !PT ;  /* 0x0000000703037812 */ /* 0x000fe200078ec0ff */
[----:B------:R-:W-:Y:S01]  /*11e0*/  USHF.R.S32.HI UR5, URZ, 0x1f, UR4 ;  /* 0x0000001f3f057899 */ /* 0x000fe20008011404 */
[----:B------:R-:W-:Y:S01]  /*11f0*/  LOP3.LUT R0, R0, 0x30, RZ, 0xc0, !PT ;  /* 0x0000003000007812 */ /* 0x000fe200078ec0ff */
[----:B01----:R-:W-:Y:S01]  /*1200*/  IMAD.MOV.U32 R4, RZ, RZ, 0x1 ;  /* 0x00000001ff047424 */ /* 0x003fe200078e00ff */
[--C-:B------:R-:W-:Y:S01]  /*1210*/  LOP3.LUT R22, R22, 0x40, R3.reuse, 0xe2, !PT ;  /* 0x0000004016167812 */ /* 0x100fe200078ee203 */
[----:B------:R-:W-:Y:S01]  /*1220*/  ULEA.HI UR5, UR5, UR4, URZ, 0x5 ;  /* 0x0000000405057291 */ /* 0x000fe2000f8f283f */
[-C--:B------:R-:W-:Y:S01]  /*1230*/  IADD3 R3, RZ, -R0.reuse, -R3 ;  /* 0x80000000ff037210 */ /* 0x080fe20007ffe803 */
[----:B------:R-:W-:Y:S01]  /*1240*/  IMAD.U32 R5, RZ, RZ, UR6 ;  /* 0x00000006ff057e24 */ /* 0x000fe2000f8e00ff */
[----:B------:R-:W-:Y:S01]  /*1250*/  LOP3.LUT R22, R22, R0, RZ, 0xfc, !PT ;  /* 0x0000000016167212 */ /* 0x000fe200078efcff */
[----:B------:R-:W-:Y:S01]  /*1260*/  USHF.R.S32.HI UR43, URZ, 0x5, UR5 ;  /* 0x000000053f2b7899 */ /* 0x000fe20008011405 */
[----:B------:R-:W-:Y:S01]  /*1270*/  IMAD.MOV.U32 R0, RZ, RZ, -0x1 ;  /* 0xffffffffff007424 */ /* 0x000fe200078e00ff */
[----:B------:R-:W-:Y:S01]  /*1280*/  LOP3.LUT R58, R60, 0x3, RZ, 0xc0, !PT ;  /* 0x000000033c3a7812 */ /* 0x000fe200078ec0ff */
[----:B------:R-:W-:Y:S01]  /*1290*/  IMAD R3, R6, -0x40, R3 ;  /* 0xffffffc006037824 */ /* 0x000fe200078e0203 */
[----:B------:R-:W-:Y:S01]  /*12a0*/  UISETP.LT.AND UP0, UPT, UR43, 0x1, UPT ;  /* 0x000000012b00788c */ /* 0x000fe2000bf01270 */
[----:B------:R-:W-:Y:S01]  /*12b0*/  LOP3.LUT R61, R60, 0x80, RZ, 0xc0, !PT ;  /* 0x000000803c3d7812 */ /* 0x000fe200078ec0ff */
[----:B------:R-:W-:Y:S01]  /*12c0*/  ULDC UR4, c[0x0][0x284] ;  /* 0x0000a10000047ab9 */ /* 0x000fe20000000800 */
[----:B------:R-:W-:Y:S01]  /*12d0*/  IMAD R58, R58, -0x2, R5 ;  /* 0xfffffffe3a3a7824 */ /* 0x000fe200078e0205 */
[-C--:B--2---:R-:W-:Y:S01]  /*12e0*/  SHF.L.U32 R0, R0, R59.reuse, RZ ;  /* 0x0000003b00007219 */ /* 0x084fe200000006ff */
[----:B------:R-:W-:Y:S01]  /*12f0*/  USEL UR44, UR43, 0x1, UP0 ;  /* 0x000000012b2c7887 */ /* 0x000fe20008000000 */
[----:B------:R-:W-:Y:S01]  /*1300*/  SHF.L.U32 R59, R4, R59, RZ ;  /* 0x0000003b043b7219 */ /* 0x000fe200000006ff */
[----:B------:R-:W-:Y:S01]  /*1310*/  IMAD.SHL.U32 R60, R60, 0x2, RZ ;  /* 0x000000023c3c7824 */ /* 0x000fe200078e00ff */
[----:B------:R-:W-:Y:S01]  /*1320*/  SHF.R.U32.HI R61, RZ, 0x7, R61 ;  /* 0x00000007ff3d7819 */ /* 0x000fe2000001163d */
[----:B------:R-:W-:Y:S01]  /*1330*/  VIADD R63, R3, UR4 ;  /* 0x00000004033f7c36 */ /* 0x000fe20008000000 */
[----:B------:R-:W-:Y:S01]  /*1340*/  LOP3.LUT R62, RZ, R0, RZ, 0x33, !PT ;  /* 0x00000000ff3e7212 */ /* 0x000fe200078e33ff */
[----:B------:R-:W-:Y:S01]  /*1350*/  IMAD.MOV.U32 R23, RZ, RZ, RZ ;  /* 0x000000ffff177224 */ /* 0x000fe200078e00ff */
[----:B------:R-:W-:Y:S01]  /*1360*/  UIADD3 UR44, UR43, -UR44, URZ ;  /* 0x8000002c2b2c7290 */ /* 0x000fe2000fffe03f */
[----:B------:R-:W-:Y:S01]  /*1370*/  UMOV UR40, URZ ;  /* 0x0000003f00287c82 */ /* 0x000fe20008000000 */
[----:B------:R-:W-:-:S10]  /*1380*/  UMOV UR41, URZ ;  /* 0x0000003f00297c82 */ /* 0x000fd40008000000 */
.L_x_102:
[----:B0-----:R-:W0:Y:S01]  /*1390*/  SHFL.IDX PT, R0, R61, RZ, 0x1f ;  /* 0x00001fff3d007589 */ /* 0x001e2200000e0000 */
[----:B------:R-:W1:Y:S01]  /*13a0*/  S2UR UR7, SR_CgaCtaId ;  /* 0x00000000000779c3 */ /* 0x000e620000008800 */
[----:B------:R-:W-:Y:S01]  /*13b0*/  UMOV UR6, 0x400 ;  /* 0x0000040000067882 */ /* 0x000fe20000000000 */
[----:B0-----:R-:W-:Y:S01]  /*13c0*/  R2UR UR4, R0 ;  /* 0x00000000000472ca */ /* 0x001fe200000e0000 */
[----:B-1----:R-:W-:-:S12]  /*13d0*/  ULEA UR6, UR7, UR6, 0x18 ;  /* 0x0000000607067291 */ /* 0x002fd8000f8ec03f */
[----:B------:R-:W-:-:S04]  /*13e0*/  ULEA.HI UR5, UR4, UR4, URZ, 0x1 ;  /* 0x0000000404057291 */ /* 0x000fc8000f8f083f */
[----:B------:R-:W-:-:S04]  /*13f0*/  ULOP3.LUT UR5, UR5, 0x1ffffe, URZ, 0xc0, !UPT ;  /* 0x001ffffe05057892 */ /* 0x000fc8000f8ec03f */
[----:B------:R-:W-:-:S03]  /*1400*/  UIADD3 UR5, UR4, -UR5, URZ ;  /* 0x8000000504057290 */ /* 0x000fc6000fffe03f */
[----:B------:R-:W-:Y:S01]  /*1410*/  ULDC UR4, c[0x0][0x28c] ;  /* 0x0000a30000047ab9 */ /* 0x000fe20000000800 */
[----:B------:R-:W-:Y:S01]  /*1420*/  ULEA UR5, UR5, UR6, 0xb ;  /* 0x0000000605057291 */ /* 0x000fe2000f8e583f */
[----:B------:R-:W-:-:S03]  /*1430*/  ISETP.LT.AND P0, PT, RZ, UR4, PT ;  /* 0x00000004ff007c0c */ /* 0x000fc6000bf01270 */
[----:B------:R-:W-:-:S04]  /*1440*/  UIADD3 UR5, UR5, 0x100, URZ ;  /* 0x0000010005057890 */ /* 0x000fc8000fffe03f */
[----:B------:R-:W-:-:S04]  /*1450*/  USHF.R.U32.HI UR5, URZ, 0x4, UR5 ;  /* 0x000000043f057899 */ /* 0x000fc80008011605 */
[----:B------:R-:W-:-:S04]  /*1460*/  ULOP3.LUT UR5, UR5, 0x3fff, URZ, 0xc0, !UPT ;  /* 0x00003fff05057892 */ /* 0x000fc8000f8ec03f */
[----:B------:R-:W-:Y:S01]  /*1470*/  ULOP3.LUT UR45, UR5, 0x10000, URZ, 0xfc, !UPT ;  /* 0x00010000052d7892 */ /* 0x000fe2000f8efc3f */
[----:B---3--:R-:W-:Y:S11]  /*1480*/  @P0 BRA `(.L_x_17) ;  /* 0x0000000000400947 */ /* 0x008ff60003800000 */
[----:B------:R-:W-:Y:S01]  /*1490*/  MOV R0, 0x0 ;  /* 0x0000000000007802 */ /* 0x000fe20000000f00 */
[----:B------:R-:W-:Y:S01]  /*14a0*/  ULDC.64 UR4, c[0x4][0x68] ;  /* 0x01001a0000047ab9 */ /* 0x000fe20000000a00 */
[----:B------:R-:W-:Y:S01]  /*14b0*/  ULDC.64 UR6, c[0x4][0x8] ;  /* 0x0100020000067ab9 */ /* 0x000fe20000000a00 */
[----:B------:R-:W-:Y:S01]  /*14c0*/  IMAD.U32 R4, RZ, RZ, UR4 ;  /* 0x00000004ff047e24 */ /* 0x000fe2000f8e00ff */
[----:B------:R0:W1:Y:S01]  /*14d0*/  LDC.64 R14, c[0x4][R0] ;  /* 0x01000000000e7b82 */ /* 0x0000620000000a00 */
[----:B------:R-:W-:Y:S01]  /*14e0*/  IMAD.U32 R5, RZ, RZ, UR5 ;  /* 0x00000005ff057e24 */ /* 0x000fe2000f8e00ff */
[----:B------:R-:W-:Y:S01]  /*14f0*/  ULDC.64 UR4, c[0x4][0x70] ;  /* 0x01001c0000047ab9 */ /* 0x000fe20000000a00 */
[----:B------:R-:W-:Y:S02]  /*1500*/  IMAD.U32 R10, RZ, RZ, UR6 ;  /* 0x00000006ff0a7e24 */ /* 0x000fe4000f8e00ff */
[----:B------:R-:W-:Y:S02]  /*1510*/  IMAD.U32 R6, RZ, RZ, UR4 ;  /* 0x00000004ff067e24 */ /* 0x000fe4000f8e00ff */
[----:B------:R-:W-:-:S02]  /*1520*/  IMAD.U32 R7, RZ, RZ, UR5 ;  /* 0x00000005ff077e24 */ /* 0x000fc4000f8e00ff */
[----:B------:R-:W-:Y:S02]  /*1530*/  IMAD.U32 R11, RZ, RZ, UR7 ;  /* 0x00000007ff0b7e24 */ /* 0x000fe4000f8e00ff */
[----:B------:R-:W-:Y:S02]  /*1540*/  IMAD.MOV.U32 R8, RZ, RZ, 0x1e1 ;  /* 0x000001e1ff087424 */ /* 0x000fe400078e00ff */
[----:B------:R-:W-:Y:S02]  /*1550*/  IMAD.MOV.U32 R12, RZ, RZ, 0x1 ;  /* 0x00000001ff0c7424 */ /* 0x000fe400078e00ff */
[----:B0-----:R-:W-:-:S07]  /*1560*/  IMAD.MOV.U32 R13, RZ, RZ, RZ ;  /* 0x000000ffff0d7224 */ /* 0x001fce00078e00ff */
[----:B------:R-:W-:-:S07]  /*1570*/  LEPC R20, `(.L_x_17) ;  /* 0x000000001014794e */ /* 0x000fce0000000000 */
[----:B-1---5:R-:W-:Y:S05]  /*1580*/  CALL.ABS.NOINC R14 ;  /* 0x000000000e007343 */ /* 0x022fea0003c00000 */
.L_x_17:
[----:B------:R-:W-:-:S04]  /*1590*/  LOP3.LUT R0, R18, 0x1, RZ, 0xfc, !PT ;  /* 0x0000000112007812 */ /* 0x000fc800078efcff */
[----:B------:R-:W-:-:S13]  /*15a0*/  ISETP.NE.AND P0, PT, R0, 0x3, PT ;  /* 0x000000030000780c */ /* 0x000fda0003f05270 */
[----:B------:R-:W-:Y:S05]  /*15b0*/  @!P0 BRA `(.L_x_18) ;  /* 0x0000000000048947 */ /* 0x000fea0003800000 */
[----:B------:R-:W-:Y:S01]  /*15c0*/  BPT.TRAP 0x1 ;  /* 0x000000040000795c */ /* 0x000fe20000300000 */
.L_x_18:
[----:B------:R-:W0:Y:S01]  /*15d0*/  S2UR UR5, SR_CgaCtaId ;  /* 0x00000000000579c3 */ /* 0x000e220000008800 */
[----:B------:R-:W-:Y:S01]  /*15e0*/  UMOV UR4, 0x400 ;  /* 0x0000040000047882 */ /* 0x000fe20000000000 */
[----:B------:R-:W-:Y:S02]  /*15f0*/  IMAD.U32 R0, RZ, RZ, UR40 ;  /* 0x00000028ff007e24 */ /* 0x000fe4000f8e00ff */
[----:B------:R-:W-:-:S03]  /*1600*/  IMAD.U32 R3, RZ, RZ, UR41 ;  /* 0x00000029ff037e24 */ /* 0x000fc6000f8e00ff */
[----:B------:R-:W-:Y:S01]  /*1610*/  SHF.L.U32 R0, R0, 0x1f, RZ ;  /* 0x0000001f00007819 */ /* 0x000fe200000006ff */
[----:B0-----:R-:W-:-:S06]  /*1620*/  ULEA UR4, UR5, UR4, 0x18 ;  /* 0x0000000405047291 */ /* 0x001fcc000f8ec03f */
[----:B------:R-:W-:-:S04]  /*1630*/  IMAD.U32 R6, RZ, RZ, UR4 ;  /* 0x00000004ff067e24 */ /* 0x000fc8000f8e00ff */
[----:B------:R-:W-:-:S04]  /*1640*/  IMAD R3, R3, 0x8, R6 ;  /* 0x0000000803037824 */ /* 0x000fc800078e0206 */
[----:B------:R0:W1:Y:S01]  /*1650*/  SYNCS.PHASECHK.TRANS64.TRYWAIT P1, [R3+URZ], R0 ;  /* 0x00000000030075a7 */ /* 0x000062000802017f */
[----:B------:R-:W-:Y:S05]  /*1660*/  @!P0 BRA `(.L_x_19) ;  /* 0x0000000000048947 */ /* 0x000fea0003800000 */
[----:B------:R-:W-:Y:S01]  /*1670*/  BPT.TRAP 0x1 ;  /* 0x000000040000795c */ /* 0x000fe20000300000 */
.L_x_19:
[----:B------:R-:W-:-:S05]  /*1680*/  IMAD.U32 R4, RZ, RZ, UR44 ;  /* 0x0000002cff047e24 */ /* 0x000fca000f8e00ff */
[----:B------:R-:W-:Y:S01]  /*1690*/  ISETP.GE.AND P2, PT, R4, 0x1, PT ;  /* 0x000000010400780c */ /* 0x000fe20003f46270 */
[----:B-1----:R-:W-:-:S12]  /*16a0*/  @P1 BRA `(.L_x_20) ;  /* 0x0000000000081947 */ /* 0x002fd80003800000 */
[----:B------:R-:W1:Y:S02]  /*16b0*/  SYNCS.PHASECHK.TRANS64.TRYWAIT P1, [R3+URZ], R0 ;  /* 0x00000000030075a7 */ /* 0x000e64000802017f */
[----:B-1----:R-:W-:Y:S05]  /*16c0*/  @!P1 BRA `(.L_x_21) ;  /* 0x0000003c008c9947 */ /* 0x002fea0003800000 */
.L_x_20:
[----:B------:R-:W-:Y:S05]  /*16d0*/  WARPSYNC.ALL ;  /* 0x0000000000007948 */ /* 0x000fea0003800000 */
[----:B------:R-:W-:Y:S01]  /*16e0*/  R2UR UR4, R6 ;  /* 0x00000000060472ca */ /* 0x000fe200000e0000 */
[----:B------:R-:W-:Y:S01]  /*16f0*/  WARPGROUP.ARRIVE ;  /* 0x00000000000079c5 */ /* 0x000fe20000000000 */
[----:B------:R-:W-:Y:S01]  /*1700*/  UMOV UR5, 0xc0000010 ;  /* 0xc000001000057882 */ /* 0x000fe20000000000 */
[----:B------:R-:W-:-:S10]  /*1710*/  UMOV UR7, 0xc0000010 ;  /* 0xc000001000077882 */ /* 0x000fd40000000000 */
[----:B------:R-:W-:-:S04]  /*1720*/  UIADD3 UR4, UR4, 0x3100, URZ ;  /* 0x0000310004047890 */ /* 0x000fc8000fffe03f */
[----:B------:R-:W-:-:S04]  /*1730*/  USHF.R.U32.HI UR4, URZ, 0x4, UR4 ;  /* 0x000000043f047899 */ /* 0x000fc80008011604 */
[----:B------:R-:W-:-:S04]  /*1740*/  ULOP3.LUT UR4, UR4, 0x3fff, URZ, 0xc0, !UPT ;  /* 0x00003fff04047892 */ /* 0x000fc8000f8ec03f */
[----:B------:R-:W-:Y:S02]  /*1750*/  ULOP3.LUT UR9, UR4, 0x10000, URZ, 0xfc, !UPT ;  /* 0x0001000004097892 */ /* 0x000fe4000f8efc3f */
[----:B------:R-:W-:Y:S02]  /*1760*/  ULEA UR4, UR41, UR45, 0x8 ;  /* 0x0000002d29047291 */ /* 0x000fe4000f8e403f */
[----:B------:R-:W-:-:S09]  /*1770*/  ULEA UR6, UR41, UR9, 0x7 ;  /* 0x0000000929067291 */ /* 0x000fd2000f8e383f */
[----:B------:R-:W-:Y:S03]  /*1780*/  IGMMA.64x64x32.S8.S8 R24, gdesc[UR4], RZ, !UPT, gsb0 ;  /* 0x01e00000041879f1 */ /* 0x000fe6000c0410ff */
[----:B------:R-:W-:Y:S02]  /*1790*/  WARPGROUP.DEPBAR.LE gsb0, 0x0 ;  /* 0x00008000000079c5 */ /* 0x000fe40000010000 */
[----:B------:R-:W-:Y:S05]  /*17a0*/  @!P2 BRA `(.L_x_22) ;  /* 0x0000000000cca947 */ /* 0x000fea0003800000 */
[----:B------:R-:W-:Y:S01]  /*17b0*/  UIADD3 UR4, UR41, 0x1, URZ ;  /* 0x0000000129047890 */ /* 0x000fe2000fffe03f */
[----:B01----:R-:W-:Y:S02]  /*17c0*/  IMAD.U32 R0, RZ, RZ, UR44 ;  /* 0x0000002cff007e24 */ /* 0x003fe4000f8e00ff */
[----:B------:R-:W-:Y:S01]  /*17d0*/  IMAD.U32 R3, RZ, RZ, UR41 ;  /* 0x00000029ff037e24 */ /* 0x000fe2000f8e00ff */
[----:B------:R-:W-:-:S04]  /*17e0*/  UISETP.NE.AND UP0, UPT, UR4, 0x3, UPT ;  /* 0x000000030400788c */ /* 0x000fc8000bf05270 */
[----:B------:R-:W-:Y:S02]  /*17f0*/  USEL UR5, URZ, 0x1, UP0 ;  /* 0x000000013f057887 */ /* 0x000fe40008000000 */
[----:B------:R-:W-:Y:S02]  /*1800*/  USEL UR8, UR4, URZ, UP0 ;  /* 0x0000003f04087287 */ /* 0x000fe40008000000 */
[----:B------:R-:W-:-:S06]  /*1810*/  ULOP3.LUT UR5, UR40, UR5, URZ, 0x3c, !UPT ;  /* 0x0000000528057292 */ /* 0x000fcc000f8e3c3f */
[----:B------:R-:W-:-:S07]  /*1820*/  IMAD.U32 R7, RZ, RZ, UR5 ;  /* 0x00000005ff077e24 */ /* 0x000fce000f8e00ff */
.L_x_29:
[----:B------:R-:W-:Y:S05]  /*1830*/  @!P0 BRA `(.L_x_23) ;  /* 0x0000000000048947 */ /* 0x000fea0003800000 */
[----:B------:R-:W-:Y:S01]  /*1840*/  BPT.TRAP 0x1 ;  /* 0x000000040000795c */ /* 0x000fe20000300000 */
.L_x_23:
[----:B------:R-:W0:Y:S01]  /*1850*/  S2UR UR5, SR_CgaCtaId ;  /* 0x00000000000579c3 */ /* 0x000e220000008800 */
[----:B------:R-:W-:Y:S01]  /*1860*/  UMOV UR4, 0x400 ;  /* 0x0000040000047882 */ /* 0x000fe20000000000 */
[----:B------:R-:W-:Y:S01]  /*1870*/  IMAD.U32 R5, RZ, RZ, UR8 ;  /* 0x00000008ff057e24 */ /* 0x000fe2000f8e00ff */
[----:B------:R-:W-:Y:S01]  /*1880*/  SHF.L.U32 R4, R7, 0x1f, RZ ;  /* 0x0000001f07047819 */ /* 0x000fe200000006ff */
[----:B0-----:R-:W-:-:S06]  /*1890*/  ULEA UR4, UR5, UR4, 0x18 ;  /* 0x0000000405047291 */ /* 0x001fcc000f8ec03f */
[----:B------:R-:W-:-:S04]  /*18a0*/  IMAD.U32 R6, RZ, RZ, UR4 ;  /* 0x00000004ff067e24 */ /* 0x000fc8000f8e00ff */
[----:B------:R-:W-:-:S04]  /*18b0*/  IMAD R5, R5, 0x8, R6 ;  /* 0x0000000805057824 */ /* 0x000fc800078e0206 */
[----:B------:R0:W1:Y:S01]  /*18c0*/  SYNCS.PHASECHK.TRANS64.TRYWAIT P1, [R5+URZ], R4 ;  /* 0x00000004050075a7 */ /* 0x000062000802017f */
[----:B------:R-:W-:Y:S05]  /*18d0*/  @!P0 BRA `(.L_x_24) ;  /* 0x0000000000048947 */ /* 0x000fea0003800000 */
[----:B------:R-:W-:Y:S01]  /*18e0*/  BPT.TRAP 0x1 ;  /* 0x000000040000795c */ /* 0x000fe20000300000 */
.L_x_24:
[----:B-1----:R-:W-:Y:S05]  /*18f0*/  @P1 BRA `(.L_x_25) ;  /* 0x0000000000081947 */ /* 0x002fea0003800000 */
[----:B------:R-:W1:Y:S02]  /*1900*/  SYNCS.PHASECHK.TRANS64.TRYWAIT P1, [R5+URZ], R4 ;  /* 0x00000004050075a7 */ /* 0x000e64000802017f */
[----:B-1----:R-:W-:Y:S05]  /*1910*/  @!P1 BRA `(.L_x_26) ;  /* 0x0000003c000c9947 */ /* 0x002fea0003800000 */
.L_x_25:
[----:B------:R-:W-:Y:S01]  /*1920*/  ULEA UR4, UR8, UR45, 0x8 ;  /* 0x0000002d08047291 */ /* 0x000fe2000f8e403f */
[----:B------:R-:W-:Y:S01]  /*1930*/  WARPGROUP.ARRIVE ;  /* 0x00000000000079c5 */ /* 0x000fe20000000000 */
[----:B------:R-:W-:Y:S01]  /*1940*/  ULEA UR6, UR8, UR9, 0x7 ;  /* 0x0000000908067291 */ /* 0x000fe2000f8e383f */
[----:B------:R-:W-:Y:S01]  /*1950*/  UMOV UR5, 0xc0000010 ;  /* 0xc000001000057882 */ /* 0x000fe20000000000 */
[----:B------:R-:W-:-:S07]  /*1960*/  UMOV UR7, 0xc0000010 ;  /* 0xc000001000077882 */ /* 0x000fce0000000000 */
[----:B------:R-:W-:Y:S03]  /*1970*/  IGMMA.64x64x32.S8.S8 R24, gdesc[UR4], R24, gsb0 ;  /* 0x01e00000041879f1 */ /* 0x000fe60008041018 */
[----:B------:R-:W-:Y:S02]  /*1980*/  WARPGROUP.DEPBAR.LE gsb0, 0x0 ;  /* 0x00008000000079c5 */ /* 0x000fe40000010000 */
[----:B------:R-:W-:Y:S05]  /*1990*/  @!P0 BRA `(.L_x_27) ;  /* 0x0000000000048947 */ /* 0x000fea0003800000 */
[----:B------:R-:W-:Y:S01]  /*19a0*/  BPT.TRAP 0x1 ;  /* 0x000000040000795c */ /* 0x000fe20000300000 */
.L_x_27:
[----:B------:R-:W-:-:S13]  /*19b0*/  ISETP.NE.AND P1, PT, R66, RZ, PT ;  /* 0x000000ff4200720c */ /* 0x000fda0003f25270 */
[----:B01----:R-:W-:-:S04]  /*19c0*/  @P1 IMAD R4, R3, 0x8, R6 ;  /* 0x0000000803041824 */ /* 0x003fc800078e0206 */
[----:B------:R-:W-:-:S05]  /*19d0*/  @P1 VIADD R4, R4, 0x18 ;  /* 0x0000001804041836 */ /* 0x000fca0000000000 */
[----:B------:R-:W-:-:S04]  /*19e0*/  @P1 PRMT R4, R19, 0x654, R4 ;  /* 0x0000065413041816 */ /* 0x000fc80000000004 */
[----:B------:R0:W-:Y:S01]  /*19f0*/  @P1 SYNCS.ARRIVE.TRANS64.RED.A1T0 RZ, [R4+URZ], RZ ;  /* 0x000000ff04ff19a7 */ /* 0x0001e2000810043f */
[----:B------:R-:W-:-:S13]  /*1a00*/  ISETP.GT.U32.AND P1, PT, R18, 0x1, PT ;  /* 0x000000011200780c */ /* 0x000fda0003f24070 */
[----:B0-----:R-:W-:Y:S05]  /*1a10*/  @P1 BRA `(.L_x_28) ;  /* 0x0000000000041947 */ /* 0x001fea0003800000 */
[----:B------:R-:W-:Y:S01]  /*1a20*/  BPT.TRAP 0x1 ;  /* 0x000000040000795c */ /* 0x000fe20000300000 */
.L_x_28:
[----:B------:R-:W-:Y:S01]  /*1a30*/  UIADD3 UR8, UR8, 0x1, URZ ;  /* 0x0000000108087890 */ /* 0x000fe2000fffe03f */
[C---:B------:R-:W-:Y:S01]  /*1a40*/  ISETP.GT.AND P2, PT, R0.reuse, 0x1, PT ;  /* 0x000000010000780c */ /* 0x040fe20003f44270 */
[----:B------:R-:W-:Y:S02]  /*1a50*/  VIADD R3, R3, 0x1 ;  /* 0x0000000103037836 */ /* 0x000fe40000000000 */
[----:B------:R-:W-:Y:S01]  /*1a60*/  UISETP.NE.AND UP0, UPT, UR8, 0x3, UPT ;  /* 0x000000030800788c */ /* 0x000fe2000bf05270 */
[----:B------:R-:W-:Y:S02]  /*1a70*/  VIADD R0, R0, 0xffffffff ;  /* 0xffffffff00007836 */ /* 0x000fe40000000000 */
[C---:B------:R-:W-:Y:S01]  /*1a80*/  ISETP.NE.AND P1, PT, R3.reuse, 0x3, PT ;  /* 0x000000030300780c */ /* 0x040fe20003f25270 */
[----:B------:R-:W-:Y:S02]  /*1a90*/  USEL UR4, URZ, 0x1, UP0 ;  /* 0x000000013f047887 */ /* 0x000fe40008000000 */
[----:B------:R-:W-:Y:S01]  /*1aa0*/  USEL UR8, UR8, URZ, UP0 ;  /* 0x0000003f08087287 */ /* 0x000fe20008000000 */
[----:B------:R-:W-:-:S03]  /*1ab0*/  SEL R3, R3, RZ, P1 ;  /* 0x000000ff03037207 */ /* 0x000fc60000800000 */
[----:B------:R-:W-:Y:S01]  /*1ac0*/  LOP3.LUT R7, R7, UR4, RZ, 0x3c, !PT ;  /* 0x0000000407077c12 */ /* 0x000fe2000f8e3cff */
[----:B------:R-:W-:Y:S07]  /*1ad0*/  @P2 BRA `(.L_x_29) ;  /* 0xfffffffc00542947 */ /* 0x000fee000383ffff */
.L_x_22:
[----:B01----:R-:W0:Y:S02]  /*1ae0*/  LDC R0, c[0x0][0x28c] ;  /* 0x0000a300ff007b82 */ /* 0x003e240000000800 */
[----:B0-----:R-:W-:-:S13]  /*1af0*/  ISETP.GE.AND P1, PT, R0, 0x1, PT ;  /* 0x000000010000780c */ /* 0x001fda0003f26270 */
[----:B------:R-:W-:Y:S05]  /*1b00*/  @!P1 BRA `(.L_x_30) ;  /* 0x0000000000449947 */ /* 0x000fea0003800000 */
[----:B------:R-:W-:Y:S05]  /*1b10*/  @!P0 BRA `(.L_x_31) ;  /* 0x0000000000048947 */ /* 0x000fea0003800000 */
[----:B------:R-:W-:Y:S01]  /*1b20*/  BPT.TRAP 0x1 ;  /* 0x000000040000795c */ /* 0x000fe20000300000 */
.L_x_31:
[----:B------:R-:W-:-:S13]  /*1b30*/  ISETP.NE.AND P0, PT, R66, RZ, PT ;  /* 0x000000ff4200720c */ /* 0x000fda0003f05270 */
[----:B------:R-:W-:-:S05]  /*1b40*/  VOTEU.ANY UP0, P0 ;  /* 0x00000000003f7886 */ /* 0x000fca0000000100 */
[----:B------:R-:W-:-:S06]  /*1b50*/  @UP0 UIADD3 UR4, UR44, UR41, URZ ;  /* 0x000000292c040290 */ /* 0x000fcc000fffe03f */
[----:B------:R-:W-:Y:S02]  /*1b60*/  IMAD.U32 R4, RZ, RZ, UR4 ;  /* 0x00000004ff047e24 */ /* 0x000fe4000f8e00ff */
[----:B------:R-:W-:Y:S02]  /*1b70*/  IMAD.U32 R3, RZ, RZ, UR4 ;  /* 0x00000004ff037e24 */ /* 0x000fe4000f8e00ff */
[----:B------:R-:W-:-:S05]  /*1b80*/  @P0 IMAD.WIDE.U32 R4, R4, -0x55555555, RZ ;  /* 0xaaaaaaab04040825 */ /* 0x000fca00078e00ff */
[----:B------:R-:W-:-:S05]  /*1b90*/  @P0 SHF.R.U32.HI R0, RZ, 0x1, R5 ;  /* 0x00000001ff000819 */ /* 0x000fca0000011605 */
[----:B------:R-:W-:-:S04]  /*1ba0*/  @P0 IMAD R0, R0, -0x3, R3 ;  /* 0xfffffffd00000824 */ /* 0x000fc800078e0203 */
[----:B------:R-:W-:-:S04]  /*1bb0*/  @P0 IMAD R0, R0, 0x8, R6 ;  /* 0x0000000800000824 */ /* 0x000fc800078e0206 */
[----:B------:R-:W-:-:S05]  /*1bc0*/  @P0 VIADD R0, R0, 0x18 ;  /* 0x0000001800000836 */ /* 0x000fca0000000000 */
[----:B------:R-:W-:-:S04]  /*1bd0*/  @P0 PRMT R0, R19, 0x654, R0 ;  /* 0x0000065413000816 */ /* 0x000fc80000000000 */
[----:B------:R0:W-:Y:S01]  /*1be0*/  @P0 SYNCS.ARRIVE.TRANS64.RED.A1T0 RZ, [R0+URZ], RZ ;  /* 0x000000ff00ff09a7 */ /* 0x0001e2000810043f */
[----:B------:R-:W-:-:S13]  /*1bf0*/  ISETP.GT.U32.AND P0, PT, R18, 0x1, PT ;  /* 0x000000011200780c */ /* 0x000fda0003f04070 */
[----:B0-----:R-:W-:Y:S05]  /*1c00*/  @P0 BRA `(.L_x_30) ;  /* 0x0000000000040947 */ /* 0x001fea0003800000 */
[----:B------:R-:W-:Y:S01]  /*1c10*/  BPT.TRAP 0x1 ;  /* 0x000000040000795c */ /* 0x000fe20000300000 */
.L_x_30:
[----:B------:R-:W-:Y:S01]  /*1c20*/  IMAD.SHL.U32 R3, R68, 0x40, RZ ;  /* 0x0000004044037824 */ /* 0x000fe200078e00ff */
[----:B------:R-:W-:Y:S01]  /*1c30*/  UIADD3 UR41, UR43, UR41, URZ ;  /* 0x000000292b297290 */ /* 0x000fe2000fffe03f */
[----:B------:R-:W-:Y:S01]  /*1c40*/  IMAD.SHL.U32 R10, R67, 0x80, RZ ;  /* 0x00000080430a7824 */ /* 0x000fe200078e00ff */
[----:B------:R-:W-:Y:S01]  /*1c50*/  ULDC UR7, c[0x0][0x288] ;  /* 0x0000a20000077ab9 */ /* 0x000fe20000000800 */
[----:B------:R-:W-:Y:S01]  /*1c60*/  ULDC UR10, c[0x0][0x284] ;  /* 0x0000a100000a7ab9 */ /* 0x000fe20000000800 */
[----:B------:R-:W-:Y:S01]  /*1c70*/  UISETP.GT.U32.AND UP0, UPT, UR41, 0x2, UPT ;  /* 0x000000022900788c */ /* 0x000fe2000bf04070 */
[C---:B------:R-:W-:Y:S01]  /*1c80*/  ISETP.GE.AND P0, PT, R3.reuse, UR7, PT ;  /* 0x0000000703007c0c */ /* 0x040fe2000bf06270 */
[----:B------:R-:W-:Y:S01]  /*1c90*/  UISETP.GE.U32.AND UP1, UPT, UR43, 0x3, UPT ;  /* 0x000000032b00788c */ /* 0x000fe2000bf26070 */
[----:B------:R-:W-:Y:S01]  /*1ca0*/  SHF.R.S32.HI R11, RZ, 0x1f, R65 ;  /* 0x0000001fff0b7819 */ /* 0x000fe20000011441 */
[----:B------:R-:W-:Y:S01]  /*1cb0*/  UISETP.LT.U32.AND UP0, UPT, UR43, 0x3, UP0 ;  /* 0x000000032b00788c */ /* 0x000fe20008701070 */
[----:B------:R-:W-:Y:S01]  /*1cc0*/  ISETP.GE.OR P0, PT, R10, UR10, P0 ;  /* 0x0000000a0a007c0c */ /* 0x000fe20008706670 */
[----:B------:R-:W-:Y:S01]  /*1cd0*/  UIMAD.WIDE.U32 UR4, UR41, -0x55555555, URZ ;  /* 0xaaaaaaab290478a5 */ /* 0x000fe2000f8e003f */
[----:B------:R-:W-:Y:S01]  /*1ce0*/  LOP3.LUT R8, R3, 0x6, R60, 0xf8, !PT ;  /* 0x0000000603087812 */ /* 0x000fe200078ef83c */
[----:B------:R-:W-:Y:S01]  /*1cf0*/  USEL UR6, URZ, 0x1, !UP0 ;  /* 0x000000013f067887 */ /* 0x000fe2000c000000 */
[----:B------:R-:W-:-:S02]  /*1d00*/  ULDC.64 UR8, c[0x0][0x5d0] ;  /* 0x0001740000087ab9 */ /* 0x000fc40000000a00 */
[----:B------:R-:W-:Y:S01]  /*1d10*/  SHF.R.S32.HI R9, RZ, 0x1f, R8 ;  /* 0x0000001fff097819 */ /* 0x000fe20000011408 */
[----:B------:R-:W-:Y:S01]  /*1d20*/  IMAD R0, R11, UR8, RZ ;  /* 0x000000080b007c24 */ /* 0x000fe2000f8e02ff */
[----:B------:R-:W-:Y:S02]  /*1d30*/  USHF.R.U32.HI UR4, URZ, 0x1, UR5 ;  /* 0x000000013f047899 */ /* 0x000fe40008011605 */
[----:B------:R-:W-:Y:S01]  /*1d40*/  ULOP3.LUT UR40, UR40, UR6, URZ, 0x3c, !UPT ;  /* 0x0000000628287292 */ /* 0x000fe2000f8e3c3f */
[C---:B------:R-:W-:Y:S01]  /*1d50*/  IMAD R7, R65.reuse, UR9, R0 ;  /* 0x0000000941077c24 */ /* 0x040fe2000f8e0200 */
[----:B------:R-:W-:Y:S01]  /*1d60*/  UIMAD UR41, UR4, -0x3, UR41 ;  /* 0xfffffffd042978a4 */ /* 0x000fe2000f8e0229 */
[----:B------:R-:W-:Y:S01]  /*1d70*/  IMAD.WIDE.U32 R4, R65, UR8, R8 ;  /* 0x0000000841047c25 */ /* 0x000fe2000f8e0008 */
[----:B------:R-:W-:-:S03]  /*1d80*/  @UP1 ULOP3.LUT UR40, UR40, 0x1, UR4, 0x78, !UPT ;  /* 0x0000000128281892 */ /* 0x000fc6000f8e7804 */
[----:B------:R-:W-:Y:S02]  /*1d90*/  IMAD.IADD R5, R5, 0x1, R7 ;  /* 0x0000000105057824 */ /* 0x000fe400078e0207 */
[----:B------:R-:W-:Y:S01]  /*1da0*/  IMAD.MOV.U32 R0, RZ, RZ, -0x1 ;  /* 0xffffffffff007424 */ /* 0x000fe200078e00ff */
[----:B------:R-:W-:Y:S06]  /*1db0*/  @P0 BRA `(.L_x_32) ;  /* 0x0000001c00200947 */ /* 0x000fec0003800000 */
[----:B------:R-:W0:Y:S01]  /*1dc0*/  LDC.64 R12, c[0x0][0x5c8] ;  /* 0x00017200ff0c7b82 */ /* 0x000e220000000a00 */
[----:B------:R-:W-:Y:S01]  /*1dd0*/  IMAD.WIDE R14, R67, 0x80, R22 ;  /* 0x00000080430e7825 */ /* 0x000fe200078e0216 */
[----:B------:R-:W-:Y:S01]  /*1de0*/  ULDC.64 UR4, c[0x0][0x5c0] ;  /* 0x0001700000047ab9 */ /* 0x000fe20000000a00 */
[----:B------:R-:W-:Y:S02]  /*1df0*/  BSSY B0, `(.L_x_32) ;  /* 0x00001c4000007945 */ /* 0x000fe40003800000 */
[----:B------:R-:W-:Y:S02]  /*1e00*/  IMAD.IADD R67, R63, 0x1, -R10 ;  /* 0x000000013f437824 */ /* 0x000fe400078e0a0a */
[----:B------:R-:W-:Y:S02]  /*1e10*/  IMAD.IADD R72, R58, 0x1, -R3 ;  /* 0x000000013a487824 */ /* 0x000fe400078e0a03 */
[-C--:B0-----:R-:W-:Y:S02]  /*1e20*/  IMAD R6, R15, R12.reuse, RZ ;  /* 0x0000000c0f067224 */ /* 0x081fe400078e02ff */
[----:B------:R-:W-:-:S04]  /*1e30*/  IMAD.WIDE.U32 R4, R14, R12, R4 ;  /* 0x0000000c0e047225 */ /* 0x000fc800078e0004 */
[----:B------:R-:W-:Y:S01]  /*1e40*/  IMAD R7, R14, R13, R6 ;  /* 0x0000000d0e077224 */ /* 0x000fe200078e0206 */
[----:B------:R-:W-:-:S03]  /*1e50*/  IADD3 R6, P0, R4, UR4, RZ ;  /* 0x0000000404067c10 */ /* 0x000fc6000ff1e0ff */
[----:B------:R-:W-:Y:S01]  /*1e60*/  IMAD.IADD R7, R5, 0x1, R7 ;  /* 0x0000000105077824 */ /* 0x000fe200078e0207 */
[----:B------:R-:W-:-:S04]  /*1e70*/  LEA R4, P1, R12, R6, 0x3 ;  /* 0x000000060c047211 */ /* 0x000fc800078218ff */
[----:B------:R-:W-:Y:S02]  /*1e80*/  IADD3.X R7, R7, UR5, RZ, P0, !PT ;  /* 0x0000000507077c10 */ /* 0x000fe400087fe4ff */
[----:B-----5:R-:W-:Y:S02]  /*1e90*/  ISETP.NE.AND P0, PT, R57, RZ, PT ;  /* 0x000000ff3900720c */ /* 0x020fe40003f05270 */
[----:B------:R-:W-:-:S11]  /*1ea0*/  LEA.HI.X R5, R12, R7, R13, 0x3, P1 ;  /* 0x000000070c057211 */ /* 0x000fd600008f1c0d */
[----:B------:R-:W-:Y:S05]  /*1eb0*/  @!P0 BRA `(.L_x_33) ;  /* 0x00000014001c8947 */ /* 0x000fea0003800000 */
[----:B------:R-:W0:Y:S01]  /*1ec0*/  LDC.64 R68, c[0x0][0x5b0] ;  /* 0x00016c00ff447b82 */ /* 0x000e220000000a00 */
[----:B------:R-:W-:Y:S01]  /*1ed0*/  ULDC.64 UR4, c[0x0][0x5b8] ;  /* 0x00016e0000047ab9 */ /* 0x000fe20000000a00 */
[----:B------:R-:W-:Y:S01]  /*1ee0*/  ISETP.GE.AND P1, PT, R72, 0x1, PT ;  /* 0x000000014800780c */ /* 0x000fe20003f26270 */
[----:B------:R-:W-:Y:S01]  /*1ef0*/  IMAD R10, R11, UR4, RZ ;  /* 0x000000040b0a7c24 */ /* 0x000fe2000f8e02ff */
[----:B------:R-:W-:Y:S01]  /*1f00*/  BSSY B1, `(.L_x_34) ;  /* 0x0000010000017945 */ /* 0x000fe20003800000 */
[----:B------:R-:W-:Y:S01]  /*1f10*/  IMAD.WIDE.U32 R20, R65, UR4, R8 ;  /* 0x0000000441147c25 */ /* 0x000fe2000f8e0008 */
[----:B------:R-:W-:Y:S02]  /*1f20*/  ISETP.LT.OR P2, PT, R67, 0x1, !P1 ;  /* 0x000000014300780c */ /* 0x000fe40004f41670 */
[----:B------:R-:W1:Y:S01]  /*1f30*/  LDC.64 R70, c[0x0][0x5a8] ;  /* 0x00016a00ff467b82 */ /* 0x000e620000000a00 */
[----:B------:R-:W-:Y:S02]  /*1f40*/  IMAD R11, R65, UR5, R10 ;  /* 0x00000005410b7c24 */ /* 0x000fe4000f8e020a */
[----:B------:R-:W-:-:S02]  /*1f50*/  IMAD.MOV.U32 R10, RZ, RZ, R20 ;  /* 0x000000ffff0a7224 */ /* 0x000fc400078e0014 */
[----:B------:R-:W-:Y:S02]  /*1f60*/  IMAD.IADD R11, R21, 0x1, R11 ;  /* 0x00000001150b7824 */ /* 0x000fe400078e020b */
[-C--:B0-----:R-:W-:Y:S01]  /*1f70*/  IMAD R3, R15, R68.reuse, RZ ;  /* 0x000000440f037224 */ /* 0x081fe200078e02ff */
[----:B------:R-:W-:Y:S01]  /*1f80*/  SHF.L.U64.HI R13, R68, 0x3, R69 ;  /* 0x00000003440d7819 */ /* 0x000fe20000010245 */
[----:B------:R-:W-:-:S04]  /*1f90*/  IMAD.WIDE.U32 R8, R14, R68, R10 ;  /* 0x000000440e087225 */ /* 0x000fc800078e000a */
[----:B------:R-:W-:Y:S01]  /*1fa0*/  IMAD R65, R14, R69, R3 ;  /* 0x000000450e417224 */ /* 0x000fe200078e0203 */
[----:B-1----:R-:W-:Y:S01]  /*1fb0*/  IADD3 R8, P0, R8, R70, RZ ;  /* 0x0000004608087210 */ /* 0x002fe20007f1e0ff */
[----:B------:R-:W-:-:S03]  /*1fc0*/  IMAD.SHL.U32 R12, R68, 0x8, RZ ;  /* 0x00000008440c7824 */ /* 0x000fc600078e00ff */
[----:B------:R-:W-:Y:S01]  /*1fd0*/  IADD3.X R9, R71, R9, R65, P0, !PT ;  /* 0x0000000947097210 */ /* 0x000fe200007fe441 */
[----:B------:R-:W-:Y:S08]  /*1fe0*/  @P2 BRA `(.L_x_35) ;  /* 0x0000000000042947 */ /* 0x000ff00003800000 */
[----:B------:R0:W5:Y:S02]  /*1ff0*/  LDG.E.U8 R64, desc[UR38][R8.64] ;  /* 0x0000002608407981 */ /* 0x000164000c1e1100 */
.L_x_35:
[----:B------:R-:W-:Y:S05]  /*2000*/  BSYNC B1 ;  /* 0x0000000000017941 */ /* 0x000fea0003800000 */
.L_x_34:
[----:B-----5:R-:W-:Y:S01]  /*2010*/  LOP3.LUT R3, R64, 0xffff, RZ, 0xc0, !PT ;  /* 0x0000ffff40037812 */ /* 0x020fe200078ec0ff */
[----:B------:R-:W-:Y:S01]  /*2020*/  IMAD.WIDE.U32 R12, R14, R68, R12 ;  /* 0x000000440e0c7225 */ /* 0x000fe200078e000c */
[----:B------:R-:W-:Y:S01]  /*2030*/  ISETP.GE.AND P0, PT, R72, 0x2, PT ;  /* 0x000000024800780c */ /* 0x000fe20003f06270 */
[----:B------:R-:W-:Y:S01]  /*2040*/  BSSY B1, `(.L_x_36) ;  /* 0x000000f000017945 */ /* 0x000fe20003800000 */
[----:B------:R-:W-:Y:S01]  /*2050*/  PRMT R14, R3, 0x8880, RZ ;  /* 0x00008880030e7816 */ /* 0x000fe200000000ff */
[----:B------:R-:W-:Y:S01]  /*2060*/  IMAD.IADD R3, R65, 0x1, R13 ;  /* 0x0000000141037824 */ /* 0x000fe200078e020d */
[----:B------:R-:W-:Y:S02]  /*2070*/  IADD3 R10, P3, P4, R20, R70, R12 ;  /* 0x00000046140a7210 */ /* 0x000fe40007c7e00c */
[----:B------:R-:W-:Y:S01]  /*2080*/  ISETP.LT.OR P1, PT, R67, 0x9, !P1 ;  /* 0x000000094300780c */ /* 0x000fe20004f21670 */
[----:B------:R-:W-:Y:S01]  /*2090*/  IMAD.MOV.U32 R12, RZ, RZ, R14 ;  /* 0x000000ffff0c7224 */ /* 0x000fe200078e000e */
[----:B------:R-:W-:-:S02]  /*20a0*/  IADD3.X R11, R11, R71, R3, P3, P4 ;  /* 0x000000470b0b7210 */ /* 0x000fc40001fe8403 */
[----:B------:R-:W-:Y:S01]  /*20b0*/  ISETP.LT.OR P3, PT, R67, 0x1, !P0 ;  /* 0x000000014300780c */ /* 0x000fe20004761670 */
[----:B------:R-:W-:-:S04]  /*20c0*/  IMAD R3, R12, R57, RZ ;  /* 0x000000390c037224 */ /* 0x000fc800078e02ff */
[----:B------:R-:W-:-:S05]  /*20d0*/  @!P2 IMAD R13, R24, R56, R3 ;  /* 0x00000038180da224 */ /* 0x000fca00078e0203 */
[----:B------:R1:W-:Y:S03]  /*20e0*/  @!P2 STG.E.U8 desc[UR38][R6.64], R13 ;  /* 0x0000000d0600a986 */ /* 0x0003e6000c101126 */
[----:B------:R-:W-:Y:S05]  /*20f0*/  @P3 BRA `(.L_x_37) ;  /* 0x00000000000c3947 */ /* 0x000fea0003800000 */
[----:B------:R-:W2:Y:S02]  /*2100*/  LDG.E.U8 R64, desc[UR38][R8.64+0x1] ;  /* 0x0000012608407981 */ /* 0x000ea4000c1e1100 */
[----:B--2---:R-:W-:-:S05]  /*2110*/  PRMT R12, R64, 0x8880, RZ ;  /* 0x00008880400c7816 */ /* 0x004fca00000000ff */
[----:B------:R-:W-:-:S07]  /*2120*/  IMAD R3, R12, R57, RZ ;  /* 0x000000390c037224 */ /* 0x000fce00078e02ff */
.L_x_37:
[----:B------:R-:W-:Y:S05]  /*2130*/  BSYNC B1 ;  /* 0x0000000000017941 */ /* 0x000fea0003800000 */
.L_x_36:
[----:B------:R-:W-:Y:S01]  /*2140*/  @!P3 IMAD R25, R25, R56, R3 ;  /* 0x000000381919b224 */ /* 0x000fe200078e0203 */
[----:B------:R-:W-:Y:S04]  /*2150*/  BSSY B1, `(.L_x_38) ;  /* 0x0000006000017945 */ /* 0x000fe80003800000 */
[----:B------:R2:W-:Y:S01]  /*2160*/  @!P3 STG.E.U8 desc[UR38][R6.64+0x1], R25 ;  /* 0x000001190600b986 */ /* 0x0005e2000c101126 */
[----:B------:R-:W-:Y:S05]  /*2170*/  @P1 BRA `(.L_x_39) ;  /* 0x00000000000c1947 */ /* 0x000fea0003800000 */
[----:B------:R-:W3:Y:S02]  /*2180*/  LDG.E.U8 R64, desc[UR38][R10.64] ;  /* 0x000000260a407981 */ /* 0x000ee4000c1e1100 */
[----:B---3--:R-:W-:-:S05]  /*2190*/  PRMT R12, R64, 0x8880, RZ ;  /* 0x00008880400c7816 */ /* 0x008fca00000000ff */
[----:B------:R-:W-:-:S07]  /*21a0*/  IMAD R3, R12, R57, RZ ;  /* 0x000000390c037224 */ /* 0x000fce00078e02ff */
.L_x_39:
[----:B------:R-:W-:Y:S05]  /*21b0*/  BSYNC B1 ;  /* 0x0000000000017941 */ /* 0x000fea0003800000 */
.L_x_38:
[C---:B------:R-:W-:Y:S01]  /*21c0*/  ISETP.LT.OR P0, PT, R67.reuse, 0x9, !P0 ;  /* 0x000000094300780c */ /* 0x040fe20004701670 */
[----:B-1----:R-:W-:Y:S01]  /*21d0*/  @!P1 IMAD R13, R26, R56, R3 ;  /* 0x000000381a0d9224 */ /* 0x002fe200078e0203 */
[C---:B------:R-:W-:Y:S01]  /*21e0*/  ISETP.GE.AND P3, PT, R72.reuse, 0x9, PT ;  /* 0x000000094800780c */ /* 0x040fe20003f66270 */
[----:B------:R-:W-:Y:S01]  /*21f0*/  BSSY B1, `(.L_x_40) ;  /* 0x000000a000017945 */ /* 0x000fe20003800000 */
[----:B------:R-:W-:Y:S02]  /*2200*/  ISETP.GE.AND P2, PT, R72, 0xa, PT ;  /* 0x0000000a4800780c */ /* 0x000fe40003f46270 */
[----:B------:R1:W-:Y:S01]  /*2210*/  @!P1 STG.E.U8 desc[UR38][R4.64], R13 ;  /* 0x0000000d04009986 */ /* 0x0003e2000c101126 */
[C---:B------:R-:W-:Y:S02]  /*2220*/  ISETP.LT.OR P4, PT, R67.reuse, 0x1, !P3 ;  /* 0x000000014300780c */ /* 0x040fe40005f81670 */
[C---:B------:R-:W-:Y:S02]  /*2230*/  ISETP.LT.OR P1, PT, R67.reuse, 0x1, !P2 ;  /* 0x000000014300780c */ /* 0x040fe40005721670 */
[----:B------:R-:W-:-:S02]  /*2240*/  ISETP.LT.OR P3, PT, R67, 0x9, !P3 ;  /* 0x000000094300780c */ /* 0x000fc40005f61670 */
[----:B------:R-:W-:Y:S11]  /*2250*/  @P0 BRA `(.L_x_41) ;  /* 0x00000000000c0947 */ /* 0x000ff60003800000 */
[----:B------:R-:W3:Y:S02]  /*2260*/  LDG.E.U8 R64, desc[UR38][R10.64+0x1] ;  /* 0x000001260a407981 */ /* 0x000ee4000c1e1100 */
[----:B---3--:R-:W-:-:S05]  /*2270*/  PRMT R12, R64, 0x8880, RZ ;  /* 0x00008880400c7816 */ /* 0x008fca00000000ff */
[----:B------:R-:W-:-:S07]  /*2280*/  IMAD R3, R12, R57, RZ ;  /* 0x000000390c037224 */ /* 0x000fce00078e02ff */
.L_x_41:
[----:B------:R-:W-:Y:S05]  /*2290*/  BSYNC B1 ;  /* 0x0000000000017941 */ /* 0x000fea0003800000 */
.L_x_40:
[----:B------:R-:W-:Y:S01]  /*22a0*/  @!P0 IMAD R27, R27, R56, R3 ;  /* 0x000000381b1b8224 */ /* 0x000fe200078e0203 */
[----:B------:R-:W-:Y:S04]  /*22b0*/  BSSY B1, `(.L_x_42) ;  /* 0x0000006000017945 */ /* 0x000fe80003800000 */
[----:B------:R3:W-:Y:S01]  /*22c0*/  @!P0 STG.E.U8 desc[UR38][R4.64+0x1], R27 ;  /* 0x0000011b04008986 */ /* 0x0007e2000c101126 */
[----:B------:R-:W-:Y:S05]  /*22d0*/  @P4 BRA `(.L_x_43) ;  /* 0x00000000000c4947 */ /* 0x000fea0003800000 */
[----:B------:R-:W4:Y:S02]  /*22e0*/  LDG.E.U8 R64, desc[UR38][R8.64+0x8] ;  /* 0x0000082608407981 */ /* 0x000f24000c1e1100 */
[----:B----4-:R-:W-:-:S05]  /*22f0*/  PRMT R12, R64, 0x8880, RZ ;  /* 0x00008880400c7816 */ /* 0x010fca00000000ff */
[----:B------:R-:W-:-:S07]  /*2300*/  IMAD R3, R12, R57, RZ ;  /* 0x000000390c037224 */ /* 0x000fce00078e02ff */
.L_x_43:
[----:B------:R-:W-:Y:S05]  /*2310*/  BSYNC B1 ;  /* 0x0000000000017941 */ /* 0x000fea0003800000 */
.L_x_42:
[----:B-1----:R-:W-:Y:S01]  /*2320*/  @!P4 IMAD R13, R28, R56, R3 ;  /* 0x000000381c0dc224 */ /* 0x002fe200078e0203 */
[----:B------:R-:W-:Y:S04]  /*2330*/  BSSY B1, `(.L_x_44) ;  /* 0x0000006000017945 */ /* 0x000fe80003800000 */
[----:B------:R1:W-:Y:S01]  /*2340*/  @!P4 STG.E.U8 desc[UR38][R6.64+0x8], R13 ;  /* 0x0000080d0600c986 */ /* 0x0003e2000c101126 */
[----:B------:R-:W-:Y:S05]  /*2350*/  @P1 BRA `(.L_x_45) ;  /* 0x00000000000c1947 */ /* 0x000fea0003800000 */
[----:B------:R-:W4:Y:S02]  /*2360*/  LDG.E.U8 R64, desc[UR38][R8.64+0x9] ;  /* 0x0000092608407981 */ /* 0x000f24000c1e1100 */
[----:B----4-:R-:W-:-:S05]  /*2370*/  PRMT R12, R64, 0x8880, RZ ;  /* 0x00008880400c7816 */ /* 0x010fca00000000ff */
[----:B------:R-:W-:-:S07]  /*2380*/  IMAD R3, R12, R57, RZ ;  /* 0x000000390c037224 */ /* 0x000fce00078e02ff */
.L_x_45:
[----:B------:R-:W-:Y:S05]  /*2390*/  BSYNC B1 ;  /* 0x0000000000017941 */ /* 0x000fea0003800000 */
.L_x_44:
[----:B------:R-:W-:Y:S01]  /*23a0*/  @!P1 IMAD R29, R29, R56, R3 ;  /* 0x000000381d1d9224 */ /* 0x000fe200078e0203 */
[----:B------:R-:W-:Y:S04]  /*23b0*/  BSSY B1, `(.L_x_46) ;  /* 0x0000006000017945 */ /* 0x000fe80003800000 */
[----:B------:R4:W-:Y:S01]  /*23c0*/  @!P1 STG.E.U8 desc[UR38][R6.64+0x9], R29 ;  /* 0x0000091d06009986 */ /* 0x0009e2000c101126 */
[----:B------:R-:W-:Y:S05]  /*23d0*/  @P3 BRA `(.L_x_47) ;  /* 0x00000000000c3947 */ /* 0x000fea0003800000 */
[----:B------:R-:W5:Y:S02]  /*23e0*/  LDG.E.U8 R64, desc[UR38][R10.64+0x8] ;  /* 0x000008260a407981 */ /* 0x000f64000c1e1100 */
[----:B-----5:R-:W-:-:S05]  /*23f0*/  PRMT R12, R64, 0x8880, RZ ;  /* 0x00008880400c7816 */ /* 0x020fca00000000ff */
[----:B------:R-:W-:-:S07]  /*2400*/  IMAD R3, R12, R57, RZ ;  /* 0x000000390c037224 */ /* 0x000fce00078e02ff */
.L_x_47:
[----:B------:R-:W-:Y:S05]  /*2410*/  BSYNC B1 ;  /* 0x0000000000017941 */ /* 0x000fea0003800000 */
.L_x_46:
        /* <DEDUP_REMOVED lines=10> */
[----:B------:R-:W5:Y:S02]  /*24c0*/  LDG.E.U8 R64, desc[UR38][R10.64+0x9] ;  /* 0x000009260a407981 */ /* 0x000f64000c1e1100 */
[----:B-----5:R-:W-:-:S05]  /*24d0*/  PRMT R12, R64, 0x8880, RZ ;  /* 0x00008880400c7816 */ /* 0x020fca00000000ff */
[----:B------:R-:W-:-:S07]  /*24e0*/  IMAD R3, R12, R57, RZ ;  /* 0x000000390c037224 */ /* 0x000fce00078e02ff */
.L_x_49:
[----:B------:R-:W-:Y:S05]  /*24f0*/  BSYNC B1 ;  /* 0x0000000000017941 */ /* 0x000fea0003800000 */
.L_x_48:
[----:B------:R-:W-:Y:S01]  /*2500*/  @!P2 IMAD R31, R31, R56, R3 ;  /* 0x000000381f1fa224 */ /* 0x000fe200078e0203 */
[----:B------:R-:W-:Y:S04]  /*2510*/  BSSY B1, `(.L_x_50) ;  /* 0x0000006000017945 */ /* 0x000fe80003800000 */
[----:B------:R0:W-:Y:S01]  /*2520*/  @!P2 STG.E.U8 desc[UR38][R4.64+0x9], R31 ;  /* 0x0000091f0400a986 */ /* 0x0001e2000c101126 */
[----:B------:R-:W-:Y:S05]  /*2530*/  @P4 BRA `(.L_x_51) ;  /* 0x00000000000c4947 */ /* 0x000fea0003800000 */
[----:B------:R-:W5:Y:S02]  /*2540*/  LDG.E.U8 R64, desc[UR38][R8.64+0x10] ;  /* 0x0000102608407981 */ /* 0x000f64000c1e1100 */
[----:B-----5:R-:W-:-:S05]  /*2550*/  PRMT R12, R64, 0x8880, RZ ;  /* 0x00008880400c7816 */ /* 0x020fca00000000ff */
[----:B------:R-:W-:-:S07]  /*2560*/  IMAD R3, R12, R57, RZ ;  /* 0x000000390c037224 */ /* 0x000fce00078e02ff */
.L_x_51:
[----:B------:R-:W-:Y:S05]  /*2570*/  BSYNC B1 ;  /* 0x0000000000017941 */ /* 0x000fea0003800000 */
.L_x_50:
[----:B-1----:R-:W-:Y:S01]  /*2580*/  @!P4 IMAD R13, R32, R56, R3 ;  /* 0x00000038200dc224 */ /* 0x002fe200078e0203 */
[----:B------:R-:W-:Y:S04]  /*2590*/  BSSY B1, `(.L_x_52) ;  /* 0x0000006000017945 */ /* 0x000fe80003800000 */
[----:B------:R1:W-:Y:S01]  /*25a0*/  @!P4 STG.E.U8 desc[UR38][R6.64+0x10], R13 ;  /* 0x0000100d0600c986 */ /* 0x0003e2000c101126 */
[----:B------:R-:W-:Y:S05]  /*25b0*/  @P3 BRA `(.L_x_53) ;  /* 0x00000000000c3947 */ /* 0x000fea0003800000 */
[----:B------:R-:W5:Y:S02]  /*25c0*/  LDG.E.U8 R64, desc[UR38][R8.64+0x11] ;  /* 0x0000112608407981 */ /* 0x000f64000c1e1100 */
[----:B-----5:R-:W-:-:S05]  /*25d0*/  PRMT R12, R64, 0x8880, RZ ;  /* 0x00008880400c7816 */ /* 0x020fca00000000ff */
[----:B------:R-:W-:-:S07]  /*25e0*/  IMAD R3, R12, R57, RZ ;  /* 0x000000390c037224 */ /* 0x000fce00078e02ff */
.L_x_53:
[----:B------:R-:W-:Y:S05]  /*25f0*/  BSYNC B1 ;  /* 0x0000000000017941 */ /* 0x000fea0003800000 */
.L_x_52:
[----:B------:R-:W-:Y:S01]  /*2600*/  @!P3 IMAD R33, R33, R56, R3 ;  /* 0x000000382121b224 */ /* 0x000fe200078e0203 */
[----:B------:R-:W-:Y:S04]  /*2610*/  BSSY B1, `(.L_x_54) ;  /* 0x0000006000017945 */ /* 0x000fe80003800000 */
[----:B------:R0:W-:Y:S01]  /*2620*/  @!P3 STG.E.U8 desc[UR38][R6.64+0x11], R33 ;  /* 0x000011210600b986 */ /* 0x0001e2000c101126 */
[----:B------:R-:W-:Y:S05]  /*2630*/  @P1 BRA `(.L_x_55) ;  /* 0x00000000000c1947 */ /* 0x000fea0003800000 */
[----:B------:R-:W5:Y:S02]  /*2640*/  LDG.E.U8 R64, desc[UR38][R10.64+0x10] ;  /* 0x000010260a407981 */ /* 0x000f64000c1e1100 */
[----:B-----5:R-:W-:-:S05]  /*2650*/  PRMT R12, R64, 0x8880, RZ ;  /* 0x00008880400c7816 */ /* 0x020fca00000000ff */
[----:B------:R-:W-:-:S07]  /*2660*/  IMAD R3, R12, R57, RZ ;  /* 0x000000390c037224 */ /* 0x000fce00078e02ff */
.L_x_55:
[----:B------:R-:W-:Y:S05]  /*2670*/  BSYNC B1 ;  /* 0x0000000000017941 */ /* 0x000fea0003800000 */
.L_x_54:
        /* <DEDUP_REMOVED lines=13> */
.L_x_57:
[----:B------:R-:W-:Y:S05]  /*2750*/  BSYNC B1 ;  /* 0x0000000000017941 */ /* 0x000fea0003800000 */
.L_x_56:
[----:B------:R-:W-:Y:S01]  /*2760*/  @!P0 IMAD R35, R35, R56, R3 ;  /* 0x0000003823238224 */ /* 0x000fe200078e0203 */
[----:B------:R-:W-:Y:S04]  /*2770*/  BSSY B1, `(.L_x_58) ;  /* 0x0000006000017945 */ /* 0x000fe80003800000 */
[----:B------:R0:W-:Y:S01]  /*2780*/  @!P0 STG.E.U8 desc[UR38][R4.64+0x11], R35 ;  /* 0x0000112304008986 */ /* 0x0001e2000c101126 */
[----:B------:R-:W-:Y:S05]  /*2790*/  @P4 BRA `(.L_x_59) ;  /* 0x00000000000c4947 */ /* 0x000fea0003800000 */
[----:B------:R-:W5:Y:S02]  /*27a0*/  LDG.E.U8 R64, desc[UR38][R8.64+0x18] ;  /* 0x0000182608407981 */ /* 0x000f64000c1e1100 */
[----:B-----5:R-:W-:-:S05]  /*27b0*/  PRMT R12, R64, 0x8880, RZ ;  /* 0x00008880400c7816 */ /* 0x020fca00000000ff */
[----:B------:R-:W-:-:S07]  /*27c0*/  IMAD R3, R12, R57, RZ ;  /* 0x000000390c037224 */ /* 0x000fce00078e02ff */
.L_x_59:
[----:B------:R-:W-:Y:S05]  /*27d0*/  BSYNC B1 ;  /* 0x0000000000017941 */ /* 0x000fea0003800000 */
.L_x_58:
[----:B-1----:R-:W-:Y:S01]  /*27e0*/  @!P4 IMAD R13, R36, R56, R3 ;  /* 0x00000038240dc224 */ /* 0x002fe200078e0203 */
[----:B------:R-:W-:Y:S04]  /*27f0*/  BSSY B1, `(.L_x_60) ;  /* 0x0000006000017945 */ /* 0x000fe80003800000 */
[----:B------:R1:W-:Y:S01]  /*2800*/  @!P4 STG.E.U8 desc[UR38][R6.64+0x18], R13 ;  /* 0x0000180d0600c986 */ /* 0x0003e2000c101126 */
[----:B------:R-:W-:Y:S05]  /*2810*/  @P1 BRA `(.L_x_61) ;  /* 0x00000000000c1947 */ /* 0x000fea0003800000 */
[----:B------:R-:W5:Y:S02]  /*2820*/  LDG.E.U8 R64, desc[UR38][R8.64+0x19] ;  /* 0x0000192608407981 */ /* 0x000f64000c1e1100 */
[----:B-----5:R-:W-:-:S05]  /*2830*/  PRMT R12, R64, 0x8880, RZ ;  /* 0x00008880400c7816 */ /* 0x020fca00000000ff */
[----:B------:R-:W-:-:S07]  /*2840*/  IMAD R3, R12, R57, RZ ;  /* 0x000000390c037224 */ /* 0x000fce00078e02ff */
.L_x_61:
[----:B------:R-:W-:Y:S05]  /*2850*/  BSYNC B1 ;  /* 0x0000000000017941 */ /* 0x000fea0003800000 */
.L_x_60:
[----:B------:R-:W-:Y:S01]  /*2860*/  @!P1 IMAD R37, R37, R56, R3 ;  /* 0x0000003825259224 */ /* 0x000fe200078e0203 */
[----:B------:R-:W-:Y:S04]  /*2870*/  BSSY B1, `(.L_x_62) ;  /* 0x0000006000017945 */ /* 0x000fe80003800000 */
[----:B------:R0:W-:Y:S01]  /*2880*/  @!P1 STG.E.U8 desc[UR38][R6.64+0x19], R37 ;  /* 0x0000192506009986 */ /* 0x0001e2000c101126 */
[----:B------:R-:W-:Y:S05]  /*2890*/  @P3 BRA `(.L_x_63) ;  /* 0x00000000000c3947 */ /* 0x000fea0003800000 */
[----:B------:R-:W5:Y:S02]  /*28a0*/  LDG.E.U8 R64, desc[UR38][R10.64+0x18] ;  /* 0x000018260a407981 */ /* 0x000f64000c1e1100 */
[----:B-----5:R-:W-:-:S05]  /*28b0*/  PRMT R12, R64, 0x8880, RZ ;  /* 0x00008880400c7816 */ /* 0x020fca00000000ff */
[----:B------:R-:W-:-:S07]  /*28c0*/  IMAD R3, R12, R57, RZ ;  /* 0x000000390c037224 */ /* 0x000fce00078e02ff */
.L_x_63:
[----:B------:R-:W-:Y:S05]  /*28d0*/  BSYNC B1 ;  /* 0x0000000000017941 */ /* 0x000fea0003800000 */
.L_x_62:
        /* <DEDUP_REMOVED lines=13> */
.L_x_65:
[----:B------:R-:W-:Y:S05]  /*29b0*/  BSYNC B1 ;  /* 0x0000000000017941 */ /* 0x000fea0003800000 */
.L_x_64:
[----:B------:R-:W-:Y:S01]  /*29c0*/  @!P2 IMAD R39, R39, R56, R3 ;  /* 0x000000382727a224 */ /* 0x000fe200078e0203 */
[----:B------:R-:W-:Y:S04]  /*29d0*/  BSSY B1, `(.L_x_66) ;  /* 0x0000006000017945 */ /* 0x000fe80003800000 */
[----:B------:R0:W-:Y:S01]  /*29e0*/  @!P2 STG.E.U8 desc[UR38][R4.64+0x19], R39 ;  /* 0x000019270400a986 */ /* 0x0001e2000c101126 */
[----:B------:R-:W-:Y:S05]  /*29f0*/  @P4 BRA `(.L_x_67) ;  /* 0x00000000000c4947 */ /* 0x000fea0003800000 */
[----:B------:R-:W5:Y:S02]  /*2a00*/  LDG.E.U8 R64, desc[UR38][R8.64+0x20] ;  /* 0x0000202608407981 */ /* 0x000f64000c1e1100 */
[----:B-----5:R-:W-:-:S05]  /*2a10*/  PRMT R12, R64, 0x8880, RZ ;  /* 0x00008880400c7816 */ /* 0x020fca00000000ff */
[----:B------:R-:W-:-:S07]  /*2a20*/  IMAD R3, R12, R57, RZ ;  /* 0x000000390c037224 */ /* 0x000fce00078e02ff */
.L_x_67:
[----:B------:R-:W-:Y:S05]  /*2a30*/  BSYNC B1 ;  /* 0x0000000000017941 */ /* 0x000fea0003800000 */
.L_x_66:
[----:B-1----:R-:W-:Y:S01]  /*2a40*/  @!P4 IMAD R13, R40, R56, R3 ;  /* 0x00000038280dc224 */ /* 0x002fe200078e0203 */
[----:B------:R-:W-:Y:S04]  /*2a50*/  BSSY B1, `(.L_x_68) ;  /* 0x0000006000017945 */ /* 0x000fe80003800000 */
[----:B------:R1:W-:Y:S01]  /*2a60*/  @!P4 STG.E.U8 desc[UR38][R6.64+0x20], R13 ;  /* 0x0000200d0600c986 */ /* 0x0003e2000c101126 */
[----:B------:R-:W-:Y:S05]  /*2a70*/  @P3 BRA `(.L_x_69) ;  /* 0x00000000000c3947 */ /* 0x000fea0003800000 */
[----:B------:R-:W5:Y:S02]  /*2a80*/  LDG.E.U8 R64, desc[UR38][R8.64+0x21] ;  /* 0x0000212608407981 */ /* 0x000f64000c1e1100 */
[----:B-----5:R-:W-:-:S05]  /*2a90*/  PRMT R12, R64, 0x8880, RZ ;  /* 0x00008880400c7816 */ /* 0x020fca00000000ff */
[----:B------:R-:W-:-:S07]  /*2aa0*/  IMAD R3, R12, R57, RZ ;  /* 0x000000390c037224 */ /* 0x000fce00078e02ff */
.L_x_69:
[----:B------:R-:W-:Y:S05]  /*2ab0*/  BSYNC B1 ;  /* 0x0000000000017941 */ /* 0x000fea0003800000 */
.L_x_68:
[----:B------:R-:W-:Y:S01]  /*2ac0*/  @!P3 IMAD R41, R41, R56, R3 ;  /* 0x000000382929b224 */ /* 0x000fe200078e0203 */
[----:B------:R-:W-:Y:S04]  /*2ad0*/  BSSY B1, `(.L_x_70) ;  /* 0x0000006000017945 */ /* 0x000fe80003800000 */
[----:B------:R0:W-:Y:S01]  /*2ae0*/  @!P3 STG.E.U8 desc[UR38][R6.64+0x21], R41 ;  /* 0x000021290600b986 */ /* 0x0001e2000c101126 */
[----:B------:R-:W-:Y:S05]  /*2af0*/  @P1 BRA `(.L_x_71) ;  /* 0x00000000000c1947 */ /* 0x000fea0003800000 */
[----:B------:R-:W5:Y:S02]  /*2b00*/  LDG.E.U8 R64, desc[UR38][R10.64+0x20] ;  /* 0x000020260a407981 */ /* 0x000f64000c1e1100 */
[----:B-----5:R-:W-:-:S05]  /*2b10*/  PRMT R12, R64, 0x8880, RZ ;  /* 0x00008880400c7816 */ /* 0x020fca00000000ff */
[----:B------:R-:W-:-:S07]  /*2b20*/  IMAD R3, R12, R57, RZ ;  /* 0x000000390c037224 */ /* 0x000fce00078e02ff */
.L_x_71:
[----:B------:R-:W-:Y:S05]  /*2b30*/  BSYNC B1 ;  /* 0x0000000000017941 */ /* 0x000fea0003800000 */
.L_x_70:
        /* <DEDUP_REMOVED lines=13> */
.L_x_73:
[----:B------:R-:W-:Y:S05]  /*2c10*/  BSYNC B1 ;  /* 0x0000000000017941 */ /* 0x000fea0003800000 */
.L_x_72:
[----:B------:R-:W-:Y:S01]  /*2c20*/  @!P0 IMAD R43, R43, R56, R3 ;  /* 0x000000382b2b8224 */ /* 0x000fe200078e0203 */
[----:B------:R-:W-:Y:S04]  /*2c30*/  BSSY B1, `(.L_x_74) ;  /* 0x0000006000017945 */ /* 0x000fe80003800000 */
[----:B------:R0:W-:Y:S01]  /*2c40*/  @!P0 STG.E.U8 desc[UR38][R4.64+0x21], R43 ;  /* 0x0000212b04008986 */ /* 0x0001e2000c101126 */
[----:B------:R-:W-:Y:S05]  /*2c50*/  @P4 BRA `(.L_x_75) ;  /* 0x00000000000c4947 */ /* 0x000fea0003800000 */
[----:B------:R-:W5:Y:S02]  /*2c60*/  LDG.E.U8 R64, desc[UR38][R8.64+0x28] ;  /* 0x0000282608407981 */ /* 0x000f64000c1e1100 */
[----:B-----5:R-:W-:-:S05]  /*2c70*/  PRMT R12, R64, 0x8880, RZ ;  /* 0x00008880400c7816 */ /* 0x020fca00000000ff */
[----:B------:R-:W-:-:S07]  /*2c80*/  IMAD R3, R12, R57, RZ ;  /* 0x000000390c037224 */ /* 0x000fce00078e02ff */
.L_x_75:
[----:B------:R-:W-:Y:S05]  /*2c90*/  BSYNC B1 ;  /* 0x0000000000017941 */ /* 0x000fea0003800000 */
.L_x_74:
[----:B-1----:R-:W-:Y:S01]  /*2ca0*/  @!P4 IMAD R13, R44, R56, R3 ;  /* 0x000000382c0dc224 */ /* 0x002fe200078e0203 */
[----:B------:R-:W-:Y:S04]  /*2cb0*/  BSSY B1, `(.L_x_76) ;  /* 0x0000006000017945 */ /* 0x000fe80003800000 */
[----:B------:R1:W-:Y:S01]  /*2cc0*/  @!P4 STG.E.U8 desc[UR38][R6.64+0x28], R13 ;  /* 0x0000280d0600c986 */ /* 0x0003e2000c101126 */
[----:B------:R-:W-:Y:S05]  /*2cd0*/  @P1 BRA `(.L_x_77) ;  /* 0x00000000000c1947 */ /* 0x000fea0003800000 */
[----:B------:R-:W5:Y:S02]  /*2ce0*/  LDG.E.U8 R64, desc[UR38][R8.64+0x29] ;  /* 0x0000292608407981 */ /* 0x000f64000c1e1100 */
[----:B-----5:R-:W-:-:S05]  /*2cf0*/  PRMT R12, R64, 0x8880, RZ ;  /* 0x00008880400c7816 */ /* 0x020fca00000000ff */
[----:B------:R-:W-:-:S07]  /*2d00*/  IMAD R3, R12, R57, RZ ;  /* 0x000000390c037224 */ /* 0x000fce00078e02ff */
.L_x_77:
[----:B------:R-:W-:Y:S05]  /*2d10*/  BSYNC B1 ;  /* 0x0000000000017941 */ /* 0x000fea0003800000 */
.L_x_76:
[----:B------:R-:W-:Y:S01]  /*2d20*/  @!P1 IMAD R45, R45, R56, R3 ;  /* 0x000000382d2d9224 */ /* 0x000fe200078e0203 */
[----:B------:R-:W-:Y:S04]  /*2d30*/  BSSY B1, `(.L_x_78) ;  /* 0x0000006000017945 */ /* 0x000fe80003800000 */
[----:B------:R0:W-:Y:S01]  /*2d40*/  @!P1 STG.E.U8 desc[UR38][R6.64+0x29], R45 ;  /* 0x0000292d06009986 */ /* 0x0001e2000c101126 */
[----:B------:R-:W-:Y:S05]  /*2d50*/  @P3 BRA `(.L_x_79) ;  /* 0x00000000000c3947 */ /* 0x000fea0003800000 */
[----:B------:R-:W5:Y:S02]  /*2d60*/  LDG.E.U8 R64, desc[UR38][R10.64+0x28] ;  /* 0x000028260a407981 */ /* 0x000f64000c1e1100 */
[----:B-----5:R-:W-:-:S05]  /*2d70*/  PRMT R12, R64, 0x8880, RZ ;  /* 0x00008880400c7816 */ /* 0x020fca00000000ff */
[----:B------:R-:W-:-:S07]  /*2d80*/  IMAD R3, R12, R57, RZ ;  /* 0x000000390c037224 */ /* 0x000fce00078e02ff */
.L_x_79:
[----:B------:R-:W-:Y:S05]  /*2d90*/  BSYNC B1 ;  /* 0x0000000000017941 */ /* 0x000fea0003800000 */
.L_x_78:
        /* <DEDUP_REMOVED lines=13> */
.L_x_81:
[----:B------:R-:W-:Y:S05]  /*2e70*/  BSYNC B1 ;  /* 0x0000000000017941 */ /* 0x000fea0003800000 */
.L_x_80:
[----:B------:R-:W-:Y:S01]  /*2e80*/  @!P2 IMAD R47, R47, R56, R3 ;  /* 0x000000382f2fa224 */ /* 0x000fe200078e0203 */
[----:B------:R-:W-:Y:S04]  /*2e90*/  BSSY B1, `(.L_x_82) ;  /* 0x0000006000017945 */ /* 0x000fe80003800000 */
[----:B------:R0:W-:Y:S01]  /*2ea0*/  @!P2 STG.E.U8 desc[UR38][R4.64+0x29], R47 ;  /* 0x0000292f0400a986 */ /* 0x0001e2000c101126 */
[----:B------:R-:W-:Y:S05]  /*2eb0*/  @P4 BRA `(.L_x_83) ;  /* 0x00000000000c4947 */ /* 0x000fea0003800000 */
[----:B------:R-:W5:Y:S02]  /*2ec0*/  LDG.E.U8 R64, desc[UR38][R8.64+0x30] ;  /* 0x0000302608407981 */ /* 0x000f64000c1e1100 */
[----:B-----5:R-:W-:-:S05]  /*2ed0*/  PRMT R12, R64, 0x8880, RZ ;  /* 0x00008880400c7816 */ /* 0x020fca00000000ff */
[----:B------:R-:W-:-:S07]  /*2ee0*/  IMAD R3, R12, R57, RZ ;  /* 0x000000390c037224 */ /* 0x000fce00078e02ff */
.L_x_83:
[----:B------:R-:W-:Y:S05]  /*2ef0*/  BSYNC B1 ;  /* 0x0000000000017941 */ /* 0x000fea0003800000 */
.L_x_82:
[----:B-1----:R-:W-:Y:S01]  /*2f00*/  @!P4 IMAD R13, R48, R56, R3 ;  /* 0x00000038300dc224 */ /* 0x002fe200078e0203 */
[----:B------:R-:W-:Y:S04]  /*2f10*/  BSSY B1, `(.L_x_84) ;  /* 0x0000006000017945 */ /* 0x000fe80003800000 */
[----:B------:R1:W-:Y:S01]  /*2f20*/  @!P4 STG.E.U8 desc[UR38][R6.64+0x30], R13 ;  /* 0x0000300d0600c986 */ /* 0x0003e2000c101126 */
[----:B------:R-:W-:Y:S05]  /*2f30*/  @P3 BRA `(.L_x_85) ;  /* 0x00000000000c3947 */ /* 0x000fea0003800000 */
[----:B------:R-:W5:Y:S02]  /*2f40*/  LDG.E.U8 R64, desc[UR38][R8.64+0x31] ;  /* 0x0000312608407981 */ /* 0x000f64000c1e1100 */
[----:B-----5:R-:W-:-:S05]  /*2f50*/  PRMT R12, R64, 0x8880, RZ ;  /* 0x00008880400c7816 */ /* 0x020fca00000000ff */
[----:B------:R-:W-:-:S07]  /*2f60*/  IMAD R3, R12, R57, RZ ;  /* 0x000000390c037224 */ /* 0x000fce00078e02ff */
.L_x_85:
[----:B------:R-:W-:Y:S05]  /*2f70*/  BSYNC B1 ;  /* 0x0000000000017941 */ /* 0x000fea0003800000 */
.L_x_84:
[----:B------:R-:W-:Y:S01]  /*2f80*/  @!P3 IMAD R49, R49, R56, R3 ;  /* 0x000000383131b224 */ /* 0x000fe200078e0203 */
[----:B------:R-:W-:Y:S04]  /*2f90*/  BSSY B1, `(.L_x_86) ;  /* 0x0000006000017945 */ /* 0x000fe80003800000 */
[----:B------:R0:W-:Y:S01]  /*2fa0*/  @!P3 STG.E.U8 desc[UR38][R6.64+0x31], R49 ;  /* 0x000031310600b986 */ /* 0x0001e2000c101126 */
[----:B------:R-:W-:Y:S05]  /*2fb0*/  @P1 BRA `(.L_x_87) ;  /* 0x00000000000c1947 */ /* 0x000fea0003800000 */
[----:B------:R-:W5:Y:S02]  /*2fc0*/  LDG.E.U8 R64, desc[UR38][R10.64+0x30] ;  /* 0x000030260a407981 */ /* 0x000f64000c1e1100 */
[----:B-----5:R-:W-:-:S05]  /*2fd0*/  PRMT R12, R64, 0x8880, RZ ;  /* 0x00008880400c7816 */ /* 0x020fca00000000ff */
[----:B------:R-:W-:-:S07]  /*2fe0*/  IMAD R3, R12, R57, RZ ;  /* 0x000000390c037224 */ /* 0x000fce00078e02ff */
.L_x_87:
[----:B------:R-:W-:Y:S05]  /*2ff0*/  BSYNC B1 ;  /* 0x0000000000017941 */ /* 0x000fea0003800000 */
.L_x_86:
        /* <DEDUP_REMOVED lines=13> */
.L_x_89:
[----:B------:R-:W-:Y:S05]  /*30d0*/  BSYNC B1 ;  /* 0x0000000000017941 */ /* 0x000fea0003800000 */
.L_x_88:
[----:B------:R-:W-:Y:S01]  /*30e0*/  @!P0 IMAD R51, R51, R56, R3 ;  /* 0x0000003833338224 */ /* 0x000fe200078e0203 */
[----:B------:R-:W-:Y:S04]  /*30f0*/  BSSY B1, `(.L_x_90) ;  /* 0x0000006000017945 */ /* 0x000fe80003800000 */
[----:B------:R0:W-:Y:S01]  /*3100*/  @!P0 STG.E.U8 desc[UR38][R4.64+0x31], R51 ;  /* 0x0000313304008986 */ /* 0x0001e2000c101126 */
[----:B------:R-:W-:Y:S05]  /*3110*/  @P4 BRA `(.L_x_91) ;  /* 0x00000000000c4947 */ /* 0x000fea0003800000 */
[----:B------:R-:W5:Y:S02]  /*3120*/  LDG.E.U8 R64, desc[UR38][R8.64+0x38] ;  /* 0x0000382608407981 */ /* 0x000f64000c1e1100 */
[----:B-----5:R-:W-:-:S05]  /*3130*/  PRMT R12, R64, 0x8880, RZ ;  /* 0x00008880400c7816 */ /* 0x020fca00000000ff */
[----:B------:R-:W-:-:S07]  /*3140*/  IMAD R3, R12, R57, RZ ;  /* 0x000000390c037224 */ /* 0x000fce00078e02ff */
.L_x_91:
[----:B------:R-:W-:Y:S05]  /*3150*/  BSYNC B1 ;  /* 0x0000000000017941 */ /* 0x000fea0003800000 */
.L_x_90:
[----:B-1----:R-:W-:Y:S01]  /*3160*/  @!P4 IMAD R13, R52, R56, R3 ;  /* 0x00000038340dc224 */ /* 0x002fe200078e0203 */
[----:B------:R-:W-:Y:S04]  /*3170*/  BSSY B1, `(.L_x_92) ;  /* 0x0000006000017945 */ /* 0x000fe80003800000 */
[----:B------:R1:W-:Y:S01]  /*3180*/  @!P4 STG.E.U8 desc[UR38][R6.64+0x38], R13 ;  /* 0x0000380d0600c986 */ /* 0x0003e2000c101126 */
[----:B------:R-:W-:Y:S05]  /*3190*/  @P1 BRA `(.L_x_93) ;  /* 0x00000000000c1947 */ /* 0x000fea0003800000 */
[----:B------:R-:W5:Y:S02]  /*31a0*/  LDG.E.U8 R64, desc[UR38][R8.64+0x39] ;  /* 0x0000392608407981 */ /* 0x000f64000c1e1100 */
[----:B-----5:R-:W-:-:S05]  /*31b0*/  PRMT R12, R64, 0x8880, RZ ;  /* 0x00008880400c7816 */ /* 0x020fca00000000ff */
[----:B------:R-:W-:-:S07]  /*31c0*/  IMAD R3, R12, R57, RZ ;  /* 0x000000390c037224 */ /* 0x000fce00078e02ff */
.L_x_93:
[----:B------:R-:W-:Y:S05]  /*31d0*/  BSYNC B1 ;  /* 0x0000000000017941 */ /* 0x000fea0003800000 */
.L_x_92:
[----:B------:R-:W-:Y:S01]  /*31e0*/  @!P1 IMAD R53, R53, R56, R3 ;  /* 0x0000003835359224 */ /* 0x000fe200078e0203 */
[----:B------:R-:W-:Y:S04]  /*31f0*/  BSSY B1, `(.L_x_94) ;  /* 0x0000006000017945 */ /* 0x000fe80003800000 */
[----:B------:R0:W-:Y:S01]  /*3200*/  @!P1 STG.E.U8 desc[UR38][R6.64+0x39], R53 ;  /* 0x0000393506009986 */ /* 0x0001e2000c101126 */
[----:B------:R-:W-:Y:S05]  /*3210*/  @P3 BRA `(.L_x_95) ;  /* 0x00000000000c3947 */ /* 0x000fea0003800000 */
[----:B------:R-:W0:Y:S02]  /*3220*/  LDG.E.U8 R64, desc[UR38][R10.64+0x38] ;  /* 0x000038260a407981 */ /* 0x000e24000c1e1100 */
[----:B012-4-:R-:W-:-:S05]  /*3230*/  PRMT R6, R64, 0x8880, RZ ;  /* 0x0000888040067816 */ /* 0x017fca00000000ff */
[----:B------:R-:W-:-:S07]  /*3240*/  IMAD R3, R6, R57, RZ ;  /* 0x0000003906037224 */ /* 0x000fce00078e02ff */
.L_x_95:
[----:B------:R-:W-:Y:S05]  /*3250*/  BSYNC B1 ;  /* 0x0000000000017941 */ /* 0x000fea0003800000 */
.L_x_94:
[----:B012-4-:R-:W-:Y:S01]  /*3260*/  @!P3 IMAD R7, R54, R56, R3 ;  /* 0x000000383607b224 */ /* 0x017fe200078e0203 */
[----:B------:R-:W-:Y:S01]  /*3270*/  ISETP.LT.OR P2, PT, R67, 0x9, !P2 ;  /* 0x000000094300780c */ /* 0x000fe20005741670 */
[----:B------:R-:W-:Y:S03]  /*3280*/  BSSY B1, `(.L_x_96) ;  /* 0x0000006000017945 */ /* 0x000fe60003800000 */
[----:B------:R0:W-:Y:S09]  /*3290*/  @!P3 STG.E.U8 desc[UR38][R4.64+0x38], R7 ;  /* 0x000038070400b986 */ /* 0x0001f2000c101126 */
[----:B------:R-:W-:Y:S05]  /*32a0*/  @P2 BRA `(.L_x_97) ;  /* 0x00000000000c2947 */ /* 0x000fea0003800000 */
[----:B------:R-:W2:Y:S02]  /*32b0*/  LDG.E.U8 R64, desc[UR38][R10.64+0x39] ;  /* 0x000039260a407981 */ /* 0x000ea4000c1e1100 */
[----:B--2---:R-:W-:-:S05]  /*32c0*/  PRMT R6, R64, 0x8880, RZ ;  /* 0x0000888040067816 */ /* 0x004fca00000000ff */
[----:B------:R-:W-:-:S07]  /*32d0*/  IMAD R3, R6, R57, RZ ;  /* 0x0000003906037224 */ /* 0x000fce00078e02ff */
.L_x_97:
[----:B------:R-:W-:Y:S05]  /*32e0*/  BSYNC B1 ;  /* 0x0000000000017941 */ /* 0x000fea0003800000 */
.L_x_96:
[----:B------:R-:W-:Y:S01]  /*32f0*/  IMAD R3, R55, R56, R3 ;  /* 0x0000003837037224 */ /* 0x000fe200078e0203 */
[----:B------:R-:W-:Y:S06]  /*3300*/  @P2 BRA `(.L_x_98) ;  /* 0x0000000400c82947 */ /* 0x000fec0003800000 */
[----:B------:R2:W-:Y:S01]  /*3310*/  STG.E.U8 desc[UR38][R4.64+0x39], R3 ;  /* 0x0000390304007986 */ /* 0x0005e2000c101126 */
[----:B------:R-:W-:Y:S05]  /*3320*/  BRA `(.L_x_98) ;  /* 0x0000000400c07947 */ /* 0x000fea0003800000 */
.L_x_33:
[C---:B------:R-:W-:Y:S02]  /*3330*/  ISETP.GE.AND P0, PT, R72.reuse, 0x2, PT ;  /* 0x000000024800780c */ /* 0x040fe40003f06270 */
[----:B------:R-:W-:Y:S02]  /*3340*/  ISETP.GE.AND P2, PT, R72, 0x1, PT ;  /* 0x000000014800780c */ /* 0x000fe40003f46270 */
[C---:B------:R-:W-:Y:S02]  /*3350*/  ISETP.LT.OR P3, PT, R67.reuse, 0x1, !P0 ;  /* 0x000000014300780c */ /* 0x040fe40004761670 */
[C---:B------:R-:W-:Y:S02]  /*3360*/  ISETP.LT.OR P1, PT, R67.reuse, 0x1, !P2 ;  /* 0x000000014300780c */ /* 0x040fe40005721670 */
[C---:B------:R-:W-:Y:S02]  /*3370*/  ISETP.LT.OR P2, PT, R67.reuse, 0x9, !P2 ;  /* 0x000000094300780c */ /* 0x040fe40005741670 */
[----:B------:R-:W-:-:S07]  /*3380*/  ISETP.LT.OR P0, PT, R67, 0x9, !P0 ;  /* 0x000000094300780c */ /* 0x000fce0004701670 */
[-C--:B------:R-:W-:Y:S02]  /*3390*/  @!P3 IMAD R25, R25, R56.reuse, RZ ;  /* 0x000000381919b224 */ /* 0x080fe400078e02ff */
[-C--:B------:R-:W-:Y:S02]  /*33a0*/  @!P1 IMAD R3, R24, R56.reuse, RZ ;  /* 0x0000003818039224 */ /* 0x080fe400078e02ff */
[-C--:B------:R-:W-:Y:S01]  /*33b0*/  @!P2 IMAD R9, R26, R56.reuse, RZ ;  /* 0x000000381a09a224 */ /* 0x080fe200078e02ff */
[----:B------:R-:W-:Y:S01]  /*33c0*/  @!P3 STG.E.U8 desc[UR38][R6.64+0x1], R25 ;  /* 0x000001190600b986 */ /* 0x000fe2000c101126 */
[C---:B------:R-:W-:Y:S01]  /*33d0*/  ISETP.GE.AND P3, PT, R72.reuse, 0x9, PT ;  /* 0x000000094800780c */ /* 0x040fe20003f66270 */
[----:B------:R-:W-:Y:S02]  /*33e0*/  @!P0 IMAD R27, R27, R56, RZ ;  /* 0x000000381b1b8224 */ /* 0x000fe400078e02ff */
[----:B------:R0:W-:Y:S01]  /*33f0*/  @!P1 STG.E.U8 desc[UR38][R6.64], R3 ;  /* 0x0000000306009986 */ /* 0x0001e2000c101126 */
[----:B------:R-:W-:-:S03]  /*3400*/  ISETP.GE.AND P1, PT, R72, 0xa, PT ;  /* 0x0000000a4800780c */ /* 0x000fc60003f26270 */
[----:B------:R1:W-:Y:S01]  /*3410*/  @!P2 STG.E.U8 desc[UR38][R4.64], R9 ;  /* 0x000000090400a986 */ /* 0x0003e2000c101126 */
[C---:B------:R-:W-:Y:S02]  /*3420*/  ISETP.LT.OR P2, PT, R67.reuse, 0x1, !P3 ;  /* 0x000000014300780c */ /* 0x040fe40005f41670 */
[C---:B------:R-:W-:Y:S01]  /*3430*/  ISETP.LT.OR P4, PT, R67.reuse, 0x1, !P1 ;  /* 0x000000014300780c */ /* 0x040fe20004f81670 */
[----:B------:R-:W-:Y:S01]  /*3440*/  @!P0 STG.E.U8 desc[UR38][R4.64+0x1], R27 ;  /* 0x0000011b04008986 */ /* 0x000fe2000c101126 */
[C---:B------:R-:W-:Y:S02]  /*3450*/  ISETP.LT.OR P3, PT, R67.reuse, 0x9, !P3 ;  /* 0x000000094300780c */ /* 0x040fe40005f61670 */
[----:B------:R-:W-:Y:S02]  /*3460*/  ISETP.GE.AND P0, PT, R72, 0x12, PT ;  /* 0x000000124800780c */ /* 0x000fe40003f06270 */
[----:B------:R-:W-:-:S05]  /*3470*/  ISETP.LT.OR P1, PT, R67, 0x9, !P1 ;  /* 0x000000094300780c */ /* 0x000fca0004f21670 */
[-C--:B------:R-:W-:Y:S02]  /*3480*/  @!P2 IMAD R11, R28, R56.reuse, RZ ;  /* 0x000000381c0ba224 */ /* 0x080fe400078e02ff */
[-C--:B------:R-:W-:Y:S02]  /*3490*/  @!P4 IMAD R29, R29, R56.reuse, RZ ;  /* 0x000000381d1dc224 */ /* 0x080fe400078e02ff */
[-C--:B0-----:R-:W-:Y:S01]  /*34a0*/  @!P3 IMAD R3, R30, R56.reuse, RZ ;  /* 0x000000381e03b224 */ /* 0x081fe200078e02ff */
[----:B------:R0:W-:Y:S01]  /*34b0*/  @!P2 STG.E.U8 desc[UR38][R6.64+0x8], R11 ;  /* 0x0000080b0600a986 */ /* 0x0001e2000c101126 */
[----:B------:R-:W-:Y:S02]  /*34c0*/  ISETP.GE.AND P2, PT, R72, 0x11, PT ;  /* 0x000000114800780c */ /* 0x000fe40003f46270 */
[----:B------:R-:W-:Y:S01]  /*34d0*/  @!P1 IMAD R31, R31, R56, RZ ;  /* 0x000000381f1f9224 */ /* 0x000fe200078e02ff */
[----:B------:R-:W-:Y:S01]  /*34e0*/  @!P4 STG.E.U8 desc[UR38][R6.64+0x9], R29 ;  /* 0x0000091d0600c986 */ /* 0x000fe2000c101126 */
[----:B------:R-:W-:-:S02]  /*34f0*/  ISETP.LT.OR P4, PT, R67, 0x1, !P0 ;  /* 0x000000014300780c */ /* 0x000fc40004781670 */
[C---:B------:R-:W-:Y:S01]  /*3500*/  ISETP.LT.OR P0, PT, R67.reuse, 0x9, !P0 ;  /* 0x000000094300780c */ /* 0x040fe20004701670 */
[----:B------:R2:W-:Y:S01]  /*3510*/  @!P3 STG.E.U8 desc[UR38][R4.64+0x8], R3 ;  /* 0x000008030400b986 */ /* 0x0005e2000c101126 */
[C---:B------:R-:W-:Y:S02]  /*3520*/  ISETP.LT.OR P3, PT, R67.reuse, 0x1, !P2 ;  /* 0x000000014300780c */ /* 0x040fe40005761670 */
[----:B------:R-:W-:Y:S01]  /*3530*/  ISETP.LT.OR P2, PT, R67, 0x9, !P2 ;  /* 0x000000094300780c */ /* 0x000fe20005741670 */
[----:B------:R-:W-:Y:S01]  /*3540*/  @!P1 STG.E.U8 desc[UR38][R4.64+0x9], R31 ;  /* 0x0000091f04009986 */ /* 0x000fe2000c101126 */
[----:B------:R-:W-:-:S05]  /*3550*/  ISETP.GE.AND P1, PT, R72, 0x1a, PT ;  /* 0x0000001a4800780c */ /* 0x000fca0003f26270 */
[-C--:B------:R-:W-:Y:S02]  /*3560*/  @!P4 IMAD R33, R33, R56.reuse, RZ ;  /* 0x000000382121c224 */ /* 0x080fe400078e02ff */
[-C--:B------:R-:W-:Y:S02]  /*3570*/  @!P0 IMAD R35, R35, R56.reuse, RZ ;  /* 0x0000003823238224 */ /* 0x080fe400078e02ff */
[-C--:B-1----:R-:W-:Y:S01]  /*3580*/  @!P3 IMAD R9, R32, R56.reuse, RZ ;  /* 0x000000382009b224 */ /* 0x082fe200078e02ff */
[----:B------:R-:W-:Y:S01]  /*3590*/  @!P4 STG.E.U8 desc[UR38][R6.64+0x11], R33 ;  /* 0x000011210600c986 */ /* 0x000fe2000c101126 */
[----:B0-----:R-:W-:Y:S01]  /*35a0*/  @!P2 IMAD R11, R34, R56, RZ ;  /* 0x00000038220ba224 */ /* 0x001fe200078e02ff */
[----:B------:R-:W-:Y:S02]  /*35b0*/  ISETP.LT.OR P4, PT, R67, 0x1, !P1 ;  /* 0x000000014300780c */ /* 0x000fe40004f81670 */
[----:B------:R0:W-:Y:S01]  /*35c0*/  @!P3 STG.E.U8 desc[UR38][R6.64+0x10], R9 ;  /* 0x000010090600b986 */ /* 0x0001e2000c101126 */
[----:B------:R-:W-:-:S02]  /*35d0*/  ISETP.GE.AND P3, PT, R72, 0x19, PT ;  /* 0x000000194800780c */ /* 0x000fc40003f66270 */
[C---:B------:R-:W-:Y:S01]  /*35e0*/  ISETP.LT.OR P1, PT, R67.reuse, 0x9, !P1 ;  /* 0x000000094300780c */ /* 0x040fe20004f21670 */
[----:B------:R1:W-:Y:S01]  /*35f0*/  @!P2 STG.E.U8 desc[UR38][R4.64+0x10], R11 ;  /* 0x0000100b0400a986 */ /* 0x0003e2000c101126 */
[C---:B------:R-:W-:Y:S02]  /*3600*/  ISETP.LT.OR P2, PT, R67.reuse, 0x1, !P3 ;  /* 0x000000014300780c */ /* 0x040fe40005f41670 */
[----:B------:R-:W-:Y:S01]  /*3610*/  ISETP.LT.OR P3, PT, R67, 0x9, !P3 ;  /* 0x000000094300780c */ /* 0x000fe20005f61670 */
[----:B------:R-:W-:Y:S01]  /*3620*/  @!P0 STG.E.U8 desc[UR38][R4.64+0x11], R35 ;  /* 0x0000112304008986 */ /* 0x000fe2000c101126 */
[----:B------:R-:W-:Y:S02]  /*3630*/  ISETP.GE.AND P0, PT, R72, 0x22, PT ;  /* 0x000000224800780c */ /* 0x000fe40003f06270 */
[----:B------:R-:W-:-:S05]  /*3640*/  @!P4 IMAD R37, R37, R56, RZ ;  /* 0x000000382525c224 */ /* 0x000fca00078e02ff */
[----:B------:R-:W-:Y:S01]  /*3650*/  @!P4 STG.E.U8 desc[UR38][R6.64+0x19], R37 ;  /* 0x000019250600c986 */ /* 0x000fe2000c101126 */
[-C--:B------:R-:W-:Y:S02]  /*3660*/  @!P1 IMAD R39, R39, R56.reuse, RZ ;  /* 0x0000003827279224 */ /* 0x080fe400078e02ff */
[-C--:B--2---:R-:W-:Y:S02]  /*3670*/  @!P2 IMAD R3, R36, R56.reuse, RZ ;  /* 0x000000382403a224 */ /* 0x084fe400078e02ff */
[----:B0-----:R-:W-:-:S03]  /*3680*/  @!P3 IMAD R9, R38, R56, RZ ;  /* 0x000000382609b224 */ /* 0x001fc600078e02ff */
[----:B------:R0:W-:Y:S01]  /*3690*/  @!P2 STG.E.U8 desc[UR38][R6.64+0x18], R3 ;  /* 0x000018030600a986 */ /* 0x0001e2000c101126 */
[----:B------:R-:W-:-:S03]  /*36a0*/  ISETP.GE.AND P2, PT, R72, 0x21, PT ;  /* 0x000000214800780c */ /* 0x000fc60003f46270 */
[----:B------:R2:W-:Y:S01]  /*36b0*/  @!P3 STG.E.U8 desc[UR38][R4.64+0x18], R9 ;  /* 0x000018090400b986 */ /* 0x0005e2000c101126 */
[C---:B------:R-:W-:Y:S02]  /*36c0*/  ISETP.LT.OR P3, PT, R67.reuse, 0x1, !P0 ;  /* 0x000000014300780c */ /* 0x040fe40004761670 */
[C---:B------:R-:W-:Y:S01]  /*36d0*/  ISETP.LT.OR P4, PT, R67.reuse, 0x1, !P2 ;  /* 0x000000014300780c */ /* 0x040fe20005781670 */
[----:B------:R-:W-:Y:S01]  /*36e0*/  @!P1 STG.E.U8 desc[UR38][R4.64+0x19], R39 ;  /* 0x0000192704009986 */ /* 0x000fe2000c101126 */
[----:B------:R-:W-:Y:S02]  /*36f0*/  ISETP.LT.OR P2, PT, R67, 0x9, !P2 ;  /* 0x000000094300780c */ /* 0x000fe40005741670 */
[----:B------:R-:W-:-:S07]  /*3700*/  ISETP.GE.AND P1, PT, R72, 0x29, PT ;  /* 0x000000294800780c */ /* 0x000fce0003f26270 */
[-C--:B------:R-:W-:Y:S02]  /*3710*/  @!P3 IMAD R41, R41, R56.reuse, RZ ;  /* 0x000000382929b224 */ /* 0x080fe400078e02ff */
[-C--:B-1----:R-:W-:Y:S02]  /*3720*/  @!P4 IMAD R11, R40, R56.reuse, RZ ;  /* 0x00000038280bc224 */ /* 0x082fe400078e02ff */
[----:B0-----:R-:W-:Y:S01]  /*3730*/  @!P2 IMAD R3, R42, R56, RZ ;  /* 0x000000382a03a224 */ /* 0x001fe200078e02ff */
[----:B------:R-:W-:Y:S01]  /*3740*/  @!P3 STG.E.U8 desc[UR38][R6.64+0x21], R41 ;  /* 0x000021290600b986 */ /* 0x000fe2000c101126 */
[C---:B------:R-:W-:Y:S02]  /*3750*/  ISETP.LT.OR P3, PT, R67.reuse, 0x9, !P0 ;  /* 0x000000094300780c */ /* 0x040fe40004761670 */
[----:B------:R-:W-:Y:S01]  /*3760*/  ISETP.GE.AND P0, PT, R72, 0x2a, PT ;  /* 0x0000002a4800780c */ /* 0x000fe20003f06270 */
[----:B------:R0:W-:Y:S01]  /*3770*/  @!P4 STG.E.U8 desc[UR38][R6.64+0x20], R11 ;  /* 0x0000200b0600c986 */ /* 0x0001e2000c101126 */
[----:B------:R-:W-:-:S02]  /*3780*/  ISETP.LT.OR P4, PT, R67, 0x1, !P1 ;  /* 0x000000014300780c */ /* 0x000fc40004f81670 */
[C---:B------:R-:W-:Y:S01]  /*3790*/  ISETP.LT.OR P1, PT, R67.reuse, 0x9, !P1 ;  /* 0x000000094300780c */ /* 0x040fe20004f21670 */
[----:B------:R1:W-:Y:S01]  /*37a0*/  @!P2 STG.E.U8 desc[UR38][R4.64+0x20], R3 ;  /* 0x000020030400a986 */ /* 0x0003e2000c101126 */
[C---:B------:R-:W-:Y:S02]  /*37b0*/  ISETP.LT.OR P2, PT, R67.reuse, 0x1, !P0 ;  /* 0x000000014300780c */ /* 0x040fe40004741670 */
[----:B------:R-:W-:-:S03]  /*37c0*/  ISETP.LT.OR P0, PT, R67, 0x9, !P0 ;  /* 0x000000094300780c */ /* 0x000fc60004701670 */
[----:B------:R-:W-:-:S04]  /*37d0*/  @!P3 IMAD R43, R43, R56, RZ ;  /* 0x000000382b2bb224 */ /* 0x000fc800078e02ff */
[-C--:B--2---:R-:W-:Y:S01]  /*37e0*/  @!P4 IMAD R9, R44, R56.reuse, RZ ;  /* 0x000000382c09c224 */ /* 0x084fe200078e02ff */
[----:B------:R-:W-:Y:S01]  /*37f0*/  @!P3 STG.E.U8 desc[UR38][R4.64+0x21], R43 ;  /* 0x0000212b0400b986 */ /* 0x000fe2000c101126 */
[----:B------:R-:W-:Y:S01]  /*3800*/  ISETP.GE.AND P3, PT, R72, 0x31, PT ;  /* 0x000000314800780c */ /* 0x000fe20003f66270 */
[-C--:B0-----:R-:W-:Y:S02]  /*3810*/  @!P1 IMAD R11, R46, R56.reuse, RZ ;  /* 0x000000382e0b9224 */ /* 0x081fe400078e02ff */
[-C--:B------:R-:W-:Y:S01]  /*3820*/  @!P2 IMAD R45, R45, R56.reuse, RZ ;  /* 0x000000382d2da224 */ /* 0x080fe200078e02ff */
[----:B------:R0:W-:Y:S01]  /*3830*/  @!P4 STG.E.U8 desc[UR38][R6.64+0x28], R9 ;  /* 0x000028090600c986 */ /* 0x0001e2000c101126 */
[----:B------:R-:W-:Y:S01]  /*3840*/  ISETP.LT.OR P4, PT, R67, 0x1, !P3 ;  /* 0x000000014300780c */ /* 0x000fe20005f81670 */
[----:B------:R-:W-:Y:S01]  /*3850*/  @!P0 IMAD R47, R47, R56, RZ ;  /* 0x000000382f2f8224 */ /* 0x000fe200078e02ff */
[----:B------:R-:W-:Y:S01]  /*3860*/  ISETP.LT.OR P3, PT, R67, 0x9, !P3 ;  /* 0x000000094300780c */ /* 0x000fe20005f61670 */
[----:B------:R-:W-:Y:S01]  /*3870*/  @!P2 STG.E.U8 desc[UR38][R6.64+0x29], R45 ;  /* 0x0000292d0600a986 */ /* 0x000fe2000c101126 */
[----:B------:R-:W-:-:S03]  /*3880*/  ISETP.GE.AND P2, PT, R72, 0x32, PT ;  /* 0x000000324800780c */ /* 0x000fc60003f46270 */
[----:B------:R-:W-:Y:S01]  /*3890*/  @!P1 STG.E.U8 desc[UR38][R4.64+0x28], R11 ;  /* 0x0000280b04009986 */ /* 0x000fe2000c101126 */
[C---:B------:R-:W-:Y:S02]  /*38a0*/  ISETP.LT.OR P1, PT, R67.reuse, 0x1, !P2 ;  /* 0x000000014300780c */ /* 0x040fe40005721670 */
[----:B------:R-:W-:Y:S01]  /*38b0*/  ISETP.LT.OR P2, PT, R67, 0x9, !P2 ;  /* 0x000000094300780c */ /* 0x000fe20005741670 */
[----:B------:R-:W-:Y:S01]  /*38c0*/  @!P0 STG.E.U8 desc[UR38][R4.64+0x29], R47 ;  /* 0x0000292f04008986 */ /* 0x000fe2000c101126 */
[----:B------:R-:W-:Y:S01]  /*38d0*/  ISETP.GE.AND P0, PT, R72, 0x3a, PT ;  /* 0x0000003a4800780c */ /* 0x000fe20003f06270 */
[-C--:B-1----:R-:W-:Y:S02]  /*38e0*/  @!P4 IMAD R3, R48, R56.reuse, RZ ;  /* 0x000000383003c224 */ /* 0x082fe400078e02ff */
[----:B0-----:R-:W-:-:S03]  /*38f0*/  @!P3 IMAD R9, R50, R56, RZ ;  /* 0x000000383209b224 */ /* 0x001fc600078e02ff */
[----:B------:R0:W-:Y:S01]  /*3900*/  @!P4 STG.E.U8 desc[UR38][R6.64+0x30], R3 ;  /* 0x000030030600c986 */ /* 0x0001e2000c101126 */
[----:B------:R-:W-:Y:S02]  /*3910*/  ISETP.GE.AND P4, PT, R72, 0x39, PT ;  /* 0x000000394800780c */ /* 0x000fe40003f86270 */
[-C--:B------:R-:W-:Y:S02]  /*3920*/  @!P1 IMAD R49, R49, R56.reuse, RZ ;  /* 0x0000003831319224 */ /* 0x080fe400078e02ff */
[----:B------:R-:W-:-:S03]  /*3930*/  @!P2 IMAD R51, R51, R56, RZ ;  /* 0x000000383333a224 */ /* 0x000fc600078e02ff */
[----:B------:R1:W-:Y:S01]  /*3940*/  @!P1 STG.E.U8 desc[UR38][R6.64+0x31], R49 ;  /* 0x0000313106009986 */ /* 0x0003e2000c101126 */
[C---:B------:R-:W-:Y:S02]  /*3950*/  ISETP.LT.OR P1, PT, R67.reuse, 0x1, !P0 ;  /* 0x000000014300780c */ /* 0x040fe40004721670 */
[C---:B------:R-:W-:Y:S01]  /*3960*/  ISETP.LT.OR P0, PT, R67.reuse, 0x9, !P0 ;  /* 0x000000094300780c */ /* 0x040fe20004701670 */
[----:B------:R1:W-:Y:S01]  /*3970*/  @!P3 STG.E.U8 desc[UR38][R4.64+0x30], R9 ;  /* 0x000030090400b986 */ /* 0x0003e2000c101126 */
[C---:B------:R-:W-:Y:S02]  /*3980*/  ISETP.LT.OR P3, PT, R67.reuse, 0x1, !P4 ;  /* 0x000000014300780c */ /* 0x040fe40006761670 */
[----:B------:R-:W-:Y:S01]  /*3990*/  ISETP.LT.OR P4, PT, R67, 0x9, !P4 ;  /* 0x000000094300780c */ /* 0x000fe20006781670 */
[----:B------:R1:W-:Y:S06]  /*39a0*/  @!P2 STG.E.U8 desc[UR38][R4.64+0x31], R51 ;  /* 0x000031330400a986 */ /* 0x0003ec000c101126 */
[----:B------:R-:W-:-:S02]  /*39b0*/  @!P1 IMAD R53, R53, R56, RZ ;  /* 0x0000003835359224 */ /* 0x000fc400078e02ff */
[-C--:B------:R-:W-:Y:S02]  /*39c0*/  @!P0 IMAD R55, R55, R56.reuse, RZ ;  /* 0x0000003837378224 */ /* 0x080fe400078e02ff */
[-C--:B0-----:R-:W-:Y:S01]  /*39d0*/  @!P3 IMAD R3, R52, R56.reuse, RZ ;  /* 0x000000383403b224 */ /* 0x081fe200078e02ff */
[----:B------:R1:W-:Y:S01]  /*39e0*/  @!P1 STG.E.U8 desc[UR38][R6.64+0x39], R53 ;  /* 0x0000393506009986 */ /* 0x0003e2000c101126 */
[----:B------:R-:W-:-:S03]  /*39f0*/  @!P4 IMAD R11, R54, R56, RZ ;  /* 0x00000038360bc224 */ /* 0x000fc600078e02ff */
[----:B------:R1:W-:Y:S04]  /*3a00*/  @!P3 STG.E.U8 desc[UR38][R6.64+0x38], R3 ;  /* 0x000038030600b986 */ /* 0x0003e8000c101126 */
[----:B------:R1:W-:Y:S04]  /*3a10*/  @!P4 STG.E.U8 desc[UR38][R4.64+0x38], R11 ;  /* 0x0000380b0400c986 */ /* 0x0003e8000c101126 */
[----:B------:R1:W-:Y:S02]  /*3a20*/  @!P0 STG.E.U8 desc[UR38][R4.64+0x39], R55 ;  /* 0x0000393704008986 */ /* 0x0003e4000c101126 */
.L_x_98:
[----:B------:R-:W-:Y:S05]  /*3a30*/  BSYNC B0 ;  /* 0x0000000000007941 */ /* 0x000fea0003800000 */
.L_x_32:
[----:B------:R-:W-:Y:S01]  /*3a40*/  IADD3 R16, P0, R16, UR36, RZ ;  /* 0x0000002410107c10 */ /* 0x000fe2000ff1e0ff */
[----:B------:R-:W-:Y:S01]  /*3a50*/  ULDC.64 UR4, c[0x0][0x650] ;  /* 0x0001940000047ab9 */ /* 0x000fe20000000a00 */
[----:B-12---:R-:W-:Y:S01]  /*3a60*/  PRMT R3, RZ, 0x7610, R3 ;  /* 0x00007610ff037816 */ /* 0x006fe20000000003 */
[----:B------:R-:W-:Y:S01]  /*3a70*/  IMAD.MOV.U32 R68, RZ, RZ, -0x1 ;  /* 0xffffffffff447424 */ /* 0x000fe200078e00ff */
[----:B------:R-:W-:Y:S01]  /*3a80*/  IADD3.X R17, R17, UR42, RZ, P0, !PT ;  /* 0x0000002a11117c10 */ /* 0x000fe200087fe4ff */
[----:B------:R-:W-:Y:S01]  /*3a90*/  IMAD.MOV.U32 R65, RZ, RZ, -0x1 ;  /* 0xffffffffff417424 */ /* 0x000fe200078e00ff */
[----:B------:R-:W-:-:S04]  /*3aa0*/  ISETP.GE.U32.AND P0, PT, R16, UR4, PT ;  /* 0x0000000410007c0c */ /* 0x000fc8000bf06070 */
[----:B------:R-:W-:-:S13]  /*3ab0*/  ISETP.GE.U32.AND.EX P0, PT, R17, UR5, PT, P0 ;  /* 0x0000000511007c0c */ /* 0x000fda000bf06100 */
[----:B------:R-:W-:Y:S05]  /*3ac0*/  @P0 BRA `(.L_x_99) ;  /* 0x0000000400500947 */ /* 0x000fea0003800000 */
[----:B------:R-:W1:Y:S01]  /*3ad0*/  LDC.64 R10, c[0x0][0x628] ;  /* 0x00018a00ff0a7b82 */ /* 0x000e620000000a00 */
[----:B------:R-:W2:Y:S01]  /*3ae0*/  S2R R12, SR_CTAID.X ;  /* 0x00000000000c7919 */ /* 0x000ea20000002500 */
[----:B------:R-:W-:Y:S02]  /*3af0*/  IMAD.MOV.U32 R8, RZ, RZ, R16 ;  /* 0x000000ffff087224 */ /* 0x000fe400078e0010 */
[----:B------:R-:W-:Y:S01]  /*3b00*/  IMAD.MOV.U32 R9, RZ, RZ, R17 ;  /* 0x000000ffff097224 */ /* 0x000fe200078e0011 */
[----:B------:R-:W4:Y:S03]  /*3b10*/  S2R R20, SR_CTAID.Y ;  /* 0x0000000000147919 */ /* 0x000f260000002600 */
[----:B------:R-:W0:Y:S08]  /*3b20*/  LDC R0, c[0x0][0x630] ;  /* 0x00018c00ff007b82 */ /* 0x000e300000000800 */
[----:B------:R-:W0:Y:S01]  /*3b30*/  LDC.64 R14, c[0x0][0x620] ;  /* 0x00018800ff0e7b82 */ /* 0x000e220000000a00 */
[----:B-1----:R-:W-:-:S04]  /*3b40*/  ISETP.NE.U32.AND P0, PT, R10, RZ, PT ;  /* 0x000000ff0a00720c */ /* 0x002fc80003f05070 */
[----:B------:R-:W-:-:S13]  /*3b50*/  ISETP.NE.AND.EX P0, PT, R11, RZ, PT, P0 ;  /* 0x000000ff0b00720c */ /* 0x000fda0003f05300 */
[----:B0-2-4-:R-:W-:Y:S05]  /*3b60*/  @!P0 BRA `(.L_x_100) ;  /* 0x0000000000288947 */ /* 0x015fea0003800000 */
[----:B------:R-:W0:Y:S02]  /*3b70*/  LDC R3, c[0x0][0x634] ;  /* 0x00018d00ff037b82 */ /* 0x000e240000000800 */
[----:B0-----:R-:W-:-:S05]  /*3b80*/  IADD3 R3, P0, R16, R3, RZ ;  /* 0x0000000310037210 */ /* 0x001fca0007f1e0ff */
[----:B------:R-:W-:-:S04]  /*3b90*/  IMAD.X R13, RZ, RZ, R17, P0 ;  /* 0x000000ffff0d7224 */ /* 0x000fc800000e0611 */
[----:B---3--:R-:W-:-:S04]  /*3ba0*/  IMAD.WIDE.U32 R4, R13, R10, RZ ;  /* 0x0000000a0d047225 */ /* 0x008fc800078e00ff */
[----:B------:R-:W-:-:S04]  /*3bb0*/  IMAD.WIDE.U32 R6, P0, R3, R11, R4 ;  /* 0x0000000b03067225 */ /* 0x000fc80007800004 */
[----:B------:R-:W-:-:S04]  /*3bc0*/  IMAD.WIDE.U32 R4, R3, R10, RZ ;  /* 0x0000000a03047225 */ /* 0x000fc800078e00ff */
[----:B------:R-:W-:Y:S01]  /*3bd0*/  IMAD.X R9, RZ, RZ, RZ, P0 ;  /* 0x000000ffff097224 */ /* 0x000fe200000e06ff */
[----:B------:R-:W-:Y:S01]  /*3be0*/  IADD3 RZ, P0, R5, R6, RZ ;  /* 0x0000000605ff7210 */ /* 0x000fe20007f1e0ff */
[----:B------:R-:W-:-:S04]  /*3bf0*/  IMAD.MOV.U32 R8, RZ, RZ, R7 ;  /* 0x000000ffff087224 */ /* 0x000fc800078e0007 */
[----:B------:R-:W-:-:S08]  /*3c00*/  IMAD.WIDE.U32.X R8, R13, R11, R8, P0 ;  /* 0x0000000b0d087225 */ /* 0x000fd000000e0408 */
.L_x_100:
[-CC-:B------:R-:W-:Y:S01]  /*3c10*/  SHF.R.U64 R65, R8, R0.reuse, R9.reuse ;  /* 0x0000000008417219 */ /* 0x180fe20000001209 */
[----:B---3--:R-:W0:Y:S01]  /*3c20*/  LDC.64 R26, c[0x0][0x640] ;  /* 0x00019000ff1a7b82 */ /* 0x008e220000000a00 */
[----:B------:R-:W-:Y:S01]  /*3c30*/  SHF.R.U32.HI R0, RZ, R0, R9 ;  /* 0x00000000ff007219 */ /* 0x000fe20000011609 */
[----:B------:R-:W-:Y:S01]  /*3c40*/  ULDC UR4, c[0x0][0x150] ;  /* 0x0000540000047ab9 */ /* 0x000fe20000000800 */
[----:B------:R-:W-:Y:S02]  /*3c50*/  IADD3 R3, P0, RZ, -R65, RZ ;  /* 0x80000041ff037210 */ /* 0x000fe40007f1e0ff */
[----:B------:R-:W-:-:S03]  /*3c60*/  I2FP.F32.U32 R7, R12 ;  /* 0x0000000c00077245 */ /* 0x000fc60000201000 */
[----:B------:R-:W1:Y:S01]  /*3c70*/  LDC R6, c[0x0][0x618] ;  /* 0x00018600ff067b82 */ /* 0x000e620000000800 */
[----:B------:R-:W-:Y:S02]  /*3c80*/  IMAD.X R5, RZ, RZ, ~R0, P0 ;  /* 0x000000ffff057224 */ /* 0x000fe400000e0e00 */
[----:B------:R-:W-:Y:S01]  /*3c90*/  FMUL R7, R7, UR4 ;  /* 0x0000000407077c20 */ /* 0x000fe20008400000 */
[----:B------:R-:W-:Y:S01]  /*3ca0*/  ULDC UR4, c[0x0][0x154] ;  /* 0x0000550000047ab9 */ /* 0x000fe20000000800 */
[-C--:B------:R-:W-:Y:S02]  /*3cb0*/  IMAD R0, R5, R14.reuse, RZ ;  /* 0x0000000e05007224 */ /* 0x080fe400078e02ff */
[C---:B------:R-:W-:Y:S01]  /*3cc0*/  IMAD.WIDE.U32 R4, R3.reuse, R14, R16 ;  /* 0x0000000e03047225 */ /* 0x040fe200078e0010 */
[----:B------:R-:W2:Y:S01]  /*3cd0*/  LDC R8, c[0x0][0x608] ;  /* 0x00018200ff087b82 */ /* 0x000ea20000000800 */
[----:B------:R-:W3:Y:S02]  /*3ce0*/  F2I.U32.TRUNC.NTZ R7, R7 ;  /* 0x0000000700077305 */ /* 0x000ee4000020f000 */
[----:B------:R-:W-:Y:S01]  /*3cf0*/  IMAD R3, R3, R15, R0 ;  /* 0x0000000f03037224 */ /* 0x000fe200078e0200 */
[----:B------:R-:W-:-:S03]  /*3d00*/  I2FP.F32.U32 R0, R20 ;  /* 0x0000001400007245 */ /* 0x000fc60000201000 */
[----:B------:R-:W-:Y:S01]  /*3d10*/  IMAD.IADD R3, R5, 0x1, R3 ;  /* 0x0000000105037824 */ /* 0x000fe200078e0203 */
[----:B------:R-:W4:Y:S01]  /*3d20*/  LDC R11, c[0x0][0x658] ;  /* 0x00019600ff0b7b82 */ /* 0x000f220000000800 */
[----:B0-----:R-:W-:-:S04]  /*3d30*/  ISETP.NE.U32.AND P0, PT, R26, RZ, PT ;  /* 0x000000ff1a00720c */ /* 0x001fc80003f05070 */
[----:B------:R-:W-:-:S03]  /*3d40*/  ISETP.NE.AND.EX P0, PT, R27, RZ, PT, P0 ;  /* 0x000000ff1b00720c */ /* 0x000fc60003f05300 */
[----:B------:R-:W0:Y:S01]  /*3d50*/  LDC R9, c[0x0][0x144] ;  /* 0x00005100ff097b82 */ /* 0x000e220000000800 */
[-C--:B-1----:R-:W-:Y:S01]  /*3d60*/  SHF.R.U64 R10, R4, R6.reuse, R3 ;  /* 0x00000006040a7219 */ /* 0x082fe20000001203 */
[----:B---3--:R-:W-:Y:S01]  /*3d70*/  IMAD.MOV R7, RZ, RZ, -R7 ;  /* 0x000000ffff077224 */ /* 0x008fe200078e0a07 */
[----:B------:R-:W-:Y:S01]  /*3d80*/  SHF.R.U32.HI R3, RZ, R6, R3 ;  /* 0x00000006ff037219 */ /* 0x000fe20000011603 */
[----:B------:R-:W-:-:S04]  /*3d90*/  FMUL R6, R0, UR4 ;  /* 0x0000000400067c20 */ /* 0x000fc80008400000 */
[----:B------:R-:W1:Y:S01]  /*3da0*/  LDC R21, c[0x0][0x148] ;  /* 0x00005200ff157b82 */ /* 0x000e620000000800 */
[----:B------:R3:W0:Y:S01]  /*3db0*/  F2I.U32.TRUNC.NTZ R14, R6 ;  /* 0x00000006000e7305 */ /* 0x000622000020f000 */
[-CC-:B--2---:R-:W-:Y:S02]  /*3dc0*/  SHF.R.U64 R13, R10, R8.reuse, R3.reuse ;  /* 0x000000080a0d7219 */ /* 0x184fe40000001203 */
[----:B------:R-:W-:-:S04]  /*3dd0*/  SHF.R.U32.HI R0, RZ, R8, R3 ;  /* 0x00000008ff007219 */ /* 0x000fc80000011603 */
[----:B------:R-:W2:Y:S01]  /*3de0*/  LDC R24, c[0x0][0x600] ;  /* 0x00018000ff187b82 */ /* 0x000ea20000000800 */
[-CC-:B----4-:R-:W-:Y:S02]  /*3df0*/  SHF.R.U64 R15, R13, R11.reuse, R0.reuse ;  /* 0x0000000b0d0f7219 */ /* 0x190fe40000001200 */
[----:B------:R-:W-:-:S03]  /*3e00*/  SHF.R.U32.HI R5, RZ, R11, R0 ;  /* 0x0000000bff057219 */ /* 0x000fc60000011600 */
[----:B------:R-:W-:Y:S02]  /*3e10*/  IMAD.MOV.U32 R4, RZ, RZ, R15 ;  /* 0x000000ffff047224 */ /* 0x000fe400078e000f */
[----:B------:R-:W4:Y:S01]  /*3e20*/  LDC R28, c[0x0][0x648] ;  /* 0x00019200ff1c7b82 */ /* 0x000f220000000800 */
[----:B0-----:R-:W-:-:S07]  /*3e30*/  IMAD R25, R9, R7, R12 ;  /* 0x0000000709197224 */ /* 0x001fce00078e020c */
[----:B------:R-:W0:Y:S08]  /*3e40*/  LDC R29, c[0x0][0x638] ;  /* 0x00018e00ff1d7b82 */ /* 0x000e300000000800 */
[----:B------:R-:W0:Y:S01]  /*3e50*/  LDC R30, c[0x0][0x610] ;  /* 0x00018400ff1e7b82 */ /* 0x000e220000000800 */
[----:B-123--:R-:W-:Y:S05]  /*3e60*/  @!P0 BRA `(.L_x_101) ;  /* 0x0000000000288947 */ /* 0x00efea0003800000 */
[----:B------:R-:W1:Y:S02]  /*3e70*/  LDC R0, c[0x0][0x64c] ;  /* 0x00019300ff007b82 */ /* 0x000e640000000800 */
[----:B-1----:R-:W-:-:S05]  /*3e80*/  IADD3 R3, P0, R15, R0, RZ ;  /* 0x000000000f037210 */ /* 0x002fca0007f1e0ff */
        /* <DEDUP_REMOVED lines=8> */
.L_x_101:
[----:B------:R-:W-:Y:S01]  /*3f10*/  ISETP.NE.AND P0, PT, R2, 0x1, PT ;  /* 0x000000010200780c */ /* 0x000fe20003f05270 */
[----:B------:R-:W-:Y:S01]  /*3f20*/  IMAD.MOV R14, RZ, RZ, -R14 ;  /* 0x000000ffff0e7224 */ /* 0x000fe200078e0a0e */
[----:B----4-:R-:W-:Y:S01]  /*3f30*/  SHF.R.U64 R3, R4, R28, R5 ;  /* 0x0000001c04037219 */ /* 0x010fe20000001205 */
[----:B------:R-:W-:Y:S01]  /*3f40*/  VIADD R5, R24, 0xffffffff ;  /* 0xffffffff18057836 */ /* 0x000fe20000000000 */
[----:B------:R-:W-:-:S03]  /*3f50*/  LOP3.LUT R0, R13, R62, RZ, 0xc0, !PT ;  /* 0x0000003e0d007212 */ /* 0x000fc600078ec0ff */
[----:B------:R-:W-:Y:S01]  /*3f60*/  IMAD.MOV R4, RZ, RZ, -R3 ;  /* 0x000000ffff047224 */ /* 0x000fe200078e0a03 */
[----:B------:R-:W-:Y:S01]  /*3f70*/  LOP3.LUT R10, R10, R5, RZ, 0xc0, !PT ;  /* 0x000000050a0a7212 */ /* 0x000fe200078ec0ff */
[----:B------:R-:W-:Y:S02]  /*3f80*/  IMAD R0, R59, R3, R0 ;  /* 0x000000033b007224 */ /* 0x000fe400078e0200 */
[----:B0-----:R-:W-:Y:S02]  /*3f90*/  IMAD R3, R4, R29, R15 ;  /* 0x0000001d04037224 */ /* 0x001fe400078e020f */
[----:B------:R-:W-:Y:S02]  /*3fa0*/  @P0 IMAD R25, R21, R14, R20 ;  /* 0x0000000e15190224 */ /* 0x000fe400078e0214 */
[----:B------:R-:W-:Y:S02]  /*3fb0*/  IMAD R5, R3, R24, R10 ;  /* 0x0000001803057224 */ /* 0x000fe400078e020a */
[----:B------:R-:W-:-:S02]  /*3fc0*/  IMAD R0, R0, R30, R25 ;  /* 0x0000001e00007224 */ /* 0x000fc400078e0219 */
[----:B------:R-:W-:-:S03]  /*3fd0*/  IMAD.MOV.U32 R4, RZ, RZ, 0x1 ;  /* 0x00000001ff047424 */ /* 0x000fc600078e00ff */
[----:B------:R-:W-:Y:S02]  /*3fe0*/  SEL R68, R5, R0, !P0 ;  /* 0x0000000005447207 */ /* 0x000fe40004000000 */
[----:B------:R-:W-:Y:S02]  /*3ff0*/  PRMT R3, R4, 0x7610, R3 ;  /* 0x0000761004037816 */ /* 0x000fe40000000003 */
[----:B------:R-:W-:-:S07]  /*4000*/  SEL R0, R0, R5, !P0 ;  /* 0x0000000500007207 */ /* 0x000fce0004000000 */
.L_x_99:
[----:B------:R-:W-:Y:S01]  /*4010*/  LOP3.LUT P0, RZ, R3, 0xff, RZ, 0xc0, !PT ;  /* 0x000000ff03ff7812 */ /* 0x000fe2000780c0ff */
[----:B------:R-:W-:-:S12]  /*4020*/  IMAD.MOV.U32 R67, RZ, RZ, R0 ;  /* 0x000000ffff437224 */ /* 0x000fd800078e0000 */
[----:B------:R-:W-:Y:S05]  /*4030*/  @P0 BRA `(.L_x_102) ;  /* 0xffffffd000d40947 */ /* 0x000fea000383ffff */
[----:B------:R-:W-:Y:S05]  /*4040*/  EXIT ;  /* 0x000000000000794d */ /* 0x000fea0003800000 */
.L_x_7:
        /* <DEDUP_REMOVED lines=26> */
.L_x_104:
[----:B------:R-:W0:Y:S01]  /*41f0*/  LDC.64 R28, c[0x0][0x640] ;  /* 0x00019000ff1c7b82 */ /* 0x000e220000000a00 */
[-CC-:B------:R-:W-:Y:S01]  /*4200*/  SHF.R.U64 R23, R14, R6.reuse, R15.reuse ;  /* 0x000000060e177219 */ /* 0x180fe2000000120f */
[----:B------:R-:W-:Y:S01]  /*4210*/  IMAD.MOV.U32 R30, RZ, RZ, 0x1 ;  /* 0x00000001ff1e7424 */ /* 0x000fe200078e00ff */
[----:B------:R-:W-:Y:S02]  /*4220*/  SHF.R.U32.HI R6, RZ, R6, R15 ;  /* 0x00000006ff067219 */ /* 0x000fe4000001160f */
[----:B------:R-:W-:-:S03]  /*4230*/  IADD3 R13, P0, RZ, -R23, RZ ;  /* 0x80000017ff0d7210 */ /* 0x000fc60007f1e0ff */
[----:B------:R-:W1:Y:S02]  /*4240*/  LDC R12, c[0x0][0x618] ;  /* 0x00018600ff0c7b82 */ /* 0x000e640000000800 */
[----:B------:R-:W-:-:S04]  /*4250*/  IMAD.X R11, RZ, RZ, ~R6, P0 ;  /* 0x000000ffff0b7224 */ /* 0x000fc800000e0e06 */
[-C--:B------:R-:W-:Y:S02]  /*4260*/  IMAD R6, R11, R24.reuse, RZ ;  /* 0x000000180b067224 */ /* 0x080fe400078e02ff */
[----:B------:R-:W2:Y:S01]  /*4270*/  LDC R14, c[0x0][0x608] ;  /* 0x00018200ff0e7b82 */ /* 0x000ea20000000800 */
[----:B------:R-:W-:-:S04]  /*4280*/  IMAD.WIDE.U32 R10, R13, R24, R16 ;  /* 0x000000180d0a7225 */ /* 0x000fc800078e0010 */
[----:B------:R-:W-:-:S03]  /*4290*/  IMAD R13, R13, R25, R6 ;  /* 0x000000190d0d7224 */ /* 0x000fc600078e0206 */
[----:B------:R-:W3:Y:S01]  /*42a0*/  LDC R27, c[0x0][0x658] ;  /* 0x00019600ff1b7b82 */ /* 0x000ee20000000800 */
[----:B------:R-:W-:Y:S01]  /*42b0*/  IMAD.IADD R11, R11, 0x1, R13 ;  /* 0x000000010b0b7824 */ /* 0x000fe200078e020d */
[----:B0-----:R-:W-:-:S04]  /*42c0*/  ISETP.NE.U32.AND P0, PT, R28, RZ, PT ;  /* 0x000000ff1c00720c */ /* 0x001fc80003f05070 */
[----:B------:R-:W-:Y:S02]  /*42d0*/  ISETP.NE.AND.EX P0, PT, R29, RZ, PT, P0 ;  /* 0x000000ff1d00720c */ /* 0x000fe40003f05300 */
[----:B------:R-:W0:Y:S01]  /*42e0*/  LDC R20, c[0x0][0x600] ;  /* 0x00018000ff147b82 */ /* 0x000e220000000800 */
[-CC-:B-1----:R-:W-:Y:S01]  /*42f0*/  SHF.R.U64 R8, R10, R12.reuse, R11.reuse ;  /* 0x0000000c0a087219 */ /* 0x182fe2000000120b */
[----:B------:R-:W-:Y:S01]  /*4300*/  IMAD.MOV.U32 R10, RZ, RZ, -0x1 ;  /* 0xffffffffff0a7424 */ /* 0x000fe200078e00ff */
[----:B------:R-:W-:-:S05]  /*4310*/  SHF.R.U32.HI R11, RZ, R12, R11 ;  /* 0x0000000cff0b7219 */ /* 0x000fca000001160b */
[----:B------:R-:W1:Y:S01]  /*4320*/  LDC R24, c[0x0][0x648] ;  /* 0x00019200ff187b82 */ /* 0x000e620000000800 */
[-CC-:B--2---:R-:W-:Y:S02]  /*4330*/  SHF.R.U64 R21, R8, R14.reuse, R11.reuse ;  /* 0x0000000e08157219 */ /* 0x184fe4000000120b */
[----:B------:R-:W-:-:S05]  /*4340*/  SHF.R.U32.HI R6, RZ, R14, R11 ;  /* 0x0000000eff067219 */ /* 0x000fca000001160b */
[----:B------:R-:W2:Y:S01]  /*4350*/  LDC R26, c[0x0][0x638] ;  /* 0x00018e00ff1a7b82 */ /* 0x000ea20000000800 */
[-C--:B---3--:R-:W-:Y:S02]  /*4360*/  SHF.L.U32 R10, R10, R27.reuse, RZ ;  /* 0x0000001b0a0a7219 */ /* 0x088fe400000006ff */
[-CC-:B------:R-:W-:Y:S02]  /*4370*/  SHF.R.U64 R25, R21, R27.reuse, R6.reuse ;  /* 0x0000001b15197219 */ /* 0x180fe40000001206 */
[----:B------:R-:W-:Y:S02]  /*4380*/  LOP3.LUT R32, RZ, R10, RZ, 0x33, !PT ;  /* 0x0000000aff207212 */ /* 0x000fe400078e33ff */
[----:B------:R-:W-:Y:S01]  /*4390*/  SHF.R.U32.HI R11, RZ, R27, R6 ;  /* 0x0000001bff0b7219 */ /* 0x000fe20000011606 */
[----:B------:R-:W3:Y:S01]  /*43a0*/  LDC R31, c[0x0][0x610] ;  /* 0x00018400ff1f7b82 */ /* 0x000ee20000000800 */
[----:B------:R-:W-:Y:S01]  /*43b0*/  IMAD.MOV.U32 R10, RZ, RZ, R25 ;  /* 0x000000ffff0a7224 */ /* 0x000fe200078e0019 */
[----:B------:R-:W-:Y:S06]  /*43c0*/  @!P0 BRA `(.L_x_105) ;  /* 0x0000000000288947 */ /* 0x000fec0003800000 */
        /* <DEDUP_REMOVED lines=10> */
.L_x_105:
[----:B------:R-:W-:Y:S02]  /*4470*/  ISETP.NE.AND P0, PT, R2, 0x1, PT ;  /* 0x000000010200780c */ /* 0x000fe40003f05270 */
[----:B-1----:R-:W-:Y:S01]  /*4480*/  SHF.R.U64 R6, R10, R24, R11 ;  /* 0x000000180a067219 */ /* 0x002fe2000000120b */
[----:B0-----:R-:W-:Y:S01]  /*4490*/  VIADD R11, R20, 0xffffffff ;  /* 0xffffffff140b7836 */ /* 0x001fe20000000000 */
[----:B------:R-:W-:Y:S02]  /*44a0*/  SHF.L.U32 R30, R30, R27, RZ ;  /* 0x0000001b1e1e7219 */ /* 0x000fe400000006ff */
[----:B------:R-:W-:Y:S01]  /*44b0*/  LOP3.LUT R5, R21, R32, RZ, 0xc0, !PT ;  /* 0x0000002015057212 */ /* 0x000fe200078ec0ff */
[----:B------:R-:W-:-:S04]  /*44c0*/  IMAD.MOV R10, RZ, RZ, -R6 ;  /* 0x000000ffff0a7224 */ /* 0x000fc800078e0a06 */
[----:B------:R-:W-:Y:S01]  /*44d0*/  IMAD R6, R30, R6, R5 ;  /* 0x000000061e067224 */ /* 0x000fe200078e0205 */
[----:B------:R-:W-:Y:S01]  /*44e0*/  LOP3.LUT R5, R8, R11, RZ, 0xc0, !PT ;  /* 0x0000000b08057212 */ /* 0x000fe200078ec0ff */
[----:B------:R-:W-:Y:S02]  /*44f0*/  @P0 IMAD R7, R9, R22, R4 ;  /* 0x0000001609070224 */ /* 0x000fe400078e0204 */
[----:B--2---:R-:W-:Y:S02]  /*4500*/  IMAD R4, R10, R26, R25 ;  /* 0x0000001a0a047224 */ /* 0x004fe400078e0219 */
[----:B---3--:R-:W-:Y:S02]  /*4510*/  IMAD R7, R6, R31, R7 ;  /* 0x0000001f06077224 */ /* 0x008fe400078e0207 */
[----:B------:R-:W-:Y:S02]  /*4520*/  IMAD R4, R4, R20, R5 ;  /* 0x0000001404047224 */ /* 0x000fe400078e0205 */
[----:B------:R-:W-:-:S02]  /*4530*/  IMAD.MOV.U32 R8, RZ, RZ, 0x1 ;  /* 0x00000001ff087424 */ /* 0x000fc400078e00ff */
[----:B------:R-:W-:Y:S01]  /*4540*/  IMAD.MOV.U32 R6, RZ, RZ, R23 ;  /* 0x000000ffff067224 */ /* 0x000fe200078e0017 */
[----:B------:R-:W-:Y:S02]  /*4550*/  SEL R20, R4, R7, !P0 ;  /* 0x0000000704147207 */ /* 0x000fe40004000000 */
[----:B------:R-:W-:-:S07]  /*4560*/  SEL R21, R7, R4, !P0 ;  /* 0x0000000407157207 */ /* 0x000fce0004000000 */
.L_x_103:
[----:B------:R-:W-:-:S08]  /*4570*/  NOP ;  /* 0x0000000000007918 */ /* 0x000fd00000000000 */
[----:B------:R-:W0:-:S00]  /*4580*/  USETMAXREG.DEALLOC.CTAPOOL 0x28 ;  /* 0x00000028000079c8 */ /* 0x000e0000080e0500 */
[----:B0-----:R-:W-:-:S13]  /*4590*/  ISETP.NE.AND P0, PT, R3, RZ, PT ;  /* 0x000000ff0300720c */ /* 0x001fda0003f05270 */
[----:B------:R-:W-:Y:S05]  /*45a0*/  @P0 EXIT ;  /* 0x000000000000094d */ /* 0x000fea0003800000 */
[----:B------:R-:W-:Y:S01]  /*45b0*/  LOP3.LUT P0, RZ, R8, 0xff, RZ, 0xc0, !PT ;  /* 0x000000ff08ff7812 */ /* 0x000fe2000780c0ff */
[----:B------:R-:W-:Y:S02]  /*45c0*/  IMAD.MOV.U32 R3, RZ, RZ, 0x1 ;  /* 0x00000001ff037424 */ /* 0x000fe400078e00ff */
[----:B------:R-:W-:-:S10]  /*45d0*/  IMAD.MOV.U32 R8, RZ, RZ, RZ ;  /* 0x000000ffff087224 */ /* 0x000fd400078e00ff */
[----:B------:R-:W-:Y:S05]  /*45e0*/  @!P0 BRA `(.L_x_106) ;  /* 0x0000000c00288947 */ /* 0x000fea0003800000 */
[----:B------:R-:W0:Y:S01]  /*45f0*/  LDC R3, c[0x0][0x28c] ;  /* 0x0000a300ff037b82 */ /* 0x000e220000000800 */
[----:B------:R-:W-:Y:S01]  /*4600*/  ULDC UR5, c[0x0][0x658] ;  /* 0x0001960000057ab9 */ /* 0x000fe20000000800 */
[----:B------:R-:W-:Y:S01]  /*4610*/  UMOV UR6, 0xffffffff ;  /* 0xffffffff00067882 */ /* 0x000fe20000000000 */
[----:B------:R-:W-:Y:S01]  /*4620*/  BSSY B0, `(.L_x_106) ;  /* 0x00000c6000007945 */ /* 0x000fe20003800000 */
[----:B------:R-:W-:Y:S01]  /*4630*/  USHF.L.U32 UR6, UR6, UR5, URZ ;  /* 0x0000000506067299 */ /* 0x000fe2000800063f */
[----:B------:R-:W-:Y:S01]  /*4640*/  IMAD.MOV.U32 R12, RZ, RZ, 0x1 ;  /* 0x00000001ff0c7424 */ /* 0x000fe200078e00ff */
[----:B------:R-:W-:Y:S01]  /*4650*/  LOP3.LUT R9, R18, 0x2, RZ, 0xfc, !PT ;  /* 0x0000000212097812 */ /* 0x000fe200078efcff */
[----:B------:R-:W-:Y:S01]  /*4660*/  IMAD.MOV.U32 R8, RZ, RZ, RZ ;  /* 0x000000ffff087224 */ /* 0x000fe200078e00ff */
[----:B------:R-:W1:Y:S01]  /*4670*/  S2UR UR8, SR_CgaCtaId ;  /* 0x00000000000879c3 */ /* 0x000e620000008800 */
[----:B------:R-:W-:Y:S01]  /*4680*/  ULDC UR4, c[0x0][0x600] ;  /* 0x0001800000047ab9 */ /* 0x000fe20000000800 */
[----:B------:R-:W-:Y:S01]  /*4690*/  UMOV UR7, 0x1 ;  /* 0x0000000100077882 */ /* 0x000fe20000000000 */
[----:B------:R-:W-:-:S02]  /*46a0*/  UIADD3 UR14, UR4, -0x1, URZ ;  /* 0xffffffff040e7890 */ /* 0x000fc4000fffe03f */
[----:B------:R-:W-:Y:S02]  /*46b0*/  USHF.L.U32 UR16, UR7, UR5, URZ ;  /* 0x0000000507107299 */ /* 0x000fe4000800063f */
[----:B------:R-:W-:Y:S01]  /*46c0*/  ULOP3.LUT UR15, URZ, UR6, URZ, 0x33, !UPT ;  /* 0x000000063f0f7292 */ /* 0x000fe2000f8e333f */
[----:B------:R-:W-:Y:S01]  /*46d0*/  ULDC.64 UR20, c[0x0][0x198] ;  /* 0x0000660000147ab9 */ /* 0x000fe20000000a00 */
[----:B0-----:R-:W-:-:S05]  /*46e0*/  VIADD R3, R3, 0x1f ;  /* 0x0000001f03037836 */ /* 0x001fca0000000000 */
[----:B------:R-:W-:Y:S01]  /*46f0*/  SHF.R.S32.HI R4, RZ, 0x1f, R3 ;  /* 0x0000001fff047819 */ /* 0x000fe20000011403 */
[----:B-1----:R-:W-:-:S03]  /*4700*/  IMAD.U32 R10, RZ, RZ, UR8 ;  /* 0x00000008ff0a7e24 */ /* 0x002fc6000f8e00ff */
[----:B------:R-:W-:Y:S01]  /*4710*/  LEA.HI R4, R4, R3, RZ, 0x5 ;  /* 0x0000000304047211 */ /* 0x000fe200078f28ff */
[----:B------:R-:W-:-:S03]  /*4720*/  IMAD.MOV.U32 R3, RZ, RZ, 0x1 ;  /* 0x00000001ff037424 */ /* 0x000fc600078e00ff */
[----:B------:R-:W-:Y:S02]  /*4730*/  SHF.R.S32.HI R11, RZ, 0x5, R4 ;  /* 0x00000005ff0b7819 */ /* 0x000fe40000011404 */
[----:B------:R-:W-:-:S03]  /*4740*/  LEA R13, R10, 0x100, 0xb ;  /* 0x000001000a0d7811 */ /* 0x000fc600078e58ff */
[----:B------:R-:W-:-:S07]  /*4750*/  VIADD R19, R11, 0x1 ;  /* 0x000000010b137836 */ /* 0x000fce0000000000 */
.L_x_117:
[----:B------:R-:W-:-:S03]  /*4760*/  UMOV UR4, 0xffffffff ;  /* 0xffffffff00047882 */ /* 0x000fc60000000000 */
[----:B------:R-:W-:Y:S05]  /*4770*/  BRA.DIV UR4, `(.L_x_107) ;  /* 0x0000000e04887947 */ /* 0x000fea000b800000 */
[----:B------:R-:W-:-:S13]  /*4780*/  ELECT P6, URZ, PT ;  /* 0x00000000003f782f */ /* 0x000fda00038c0000 */
.L_x_127:
[----:B------:R-:W0:Y:S01]  /*4790*/  LDC R4, c[0x0][0x28c] ;  /* 0x0000a300ff047b82 */ /* 0x000e220000000800 */
[----:B------:R-:W-:Y:S01]  /*47a0*/  BSSY B1, `(.L_x_108) ;  /* 0x000003a000017945 */ /* 0x000fe20003800000 */
[----:B0-----:R-:W-:-:S13]  /*47b0*/  ISETP.LT.OR P6, PT, R4, 0x1, !P6 ;  /* 0x000000010400780c */ /* 0x001fda00077c1670 */
[----:B------:R-:W-:Y:S05]  /*47c0*/  @P6 BRA `(.L_x_109) ;  /* 0x0000000000dc6947 */ /* 0x000fea0003800000 */
[----:B------:R-:W-:Y:S02]  /*47d0*/  IMAD R21, R21, 0x2, R10 ;  /* 0x0000000215157824 */ /* 0x000fe400078e020a */
[----:B------:R-:W-:Y:S02]  /*47e0*/  IMAD.SHL.U32 R22, R20, 0x40, RZ ;  /* 0x0000004014167824 */ /* 0x000fe400078e00ff */
[----:B------:R-:W-:Y:S02]  /*47f0*/  IMAD.MOV.U32 R24, RZ, RZ, RZ ;  /* 0x000000ffff187224 */ /* 0x000fe400078e00ff */
[----:B------:R-:W-:Y:S02]  /*4800*/  IMAD.MOV.U32 R4, RZ, RZ, R19 ;  /* 0x000000ffff047224 */ /* 0x000fe400078e0013 */
[----:B------:R-:W-:Y:S02]  /*4810*/  IMAD.MOV.U32 R5, RZ, RZ, R3 ;  /* 0x000000ffff057224 */ /* 0x000fe400078e0003 */
[----:B------:R-:W-:-:S02]  /*4820*/  IMAD.MOV.U32 R14, RZ, RZ, R8 ;  /* 0x000000ffff0e7224 */ /* 0x000fc400078e0008 */
[----:B------:R-:W-:-:S07]  /*4830*/  IMAD.SHL.U32 R21, R21, 0x40, RZ ;  /* 0x0000004015157824 */ /* 0x000fce00078e00ff */
.L_x_112:
[----:B------:R-:W0:Y:S01]  /*4840*/  S2UR UR4, SR_CgaCtaId ;  /* 0x00000000000479c3 */ /* 0x000e220000008800 */
[----:B------:R-:W-:Y:S02]  /*4850*/  MOV R7, 0x400 ;  /* 0x0000040000077802 */ /* 0x000fe40000000f00 */
[----:B------:R-:W-:-:S13]  /*4860*/  ISETP.NE.AND P1, PT, R0, RZ, PT ;  /* 0x000000ff0000720c */ /* 0x000fda0003f25270 */
[----:B------:R-:W1:Y:S01]  /*4870*/  @!P1 LDC R15, c[0x0][0x500] ;  /* 0x00014000ff0f9b82 */ /* 0x000e620000000800 */
[----:B0-----:R-:W-:-:S05]  /*4880*/  IMAD.U32 R10, RZ, RZ, UR4 ;  /* 0x00000004ff0a7e24 */ /* 0x001fca000f8e00ff */
[----:B------:R-:W-:Y:S02]  /*4890*/  LEA R23, R10, R7, 0x18 ;  /* 0x000000070a177211 */ /* 0x000fe400078ec0ff */
[----:B------:R-:W-:-:S03]  /*48a0*/  SHF.L.U32 R7, R5, 0x1f, RZ ;  /* 0x0000001f05077819 */ /* 0x000fc600000006ff */
[----:B------:R-:W-:-:S04]  /*48b0*/  IMAD R20, R14, 0x8, R23 ;  /* 0x000000080e147824 */ /* 0x000fc800078e0217 */
[----:B------:R-:W0:Y:S02]  /*48c0*/  SYNCS.PHASECHK.TRANS64.TRYWAIT P0, [R20+URZ+0x18], R7 ;  /* 0x00001807140075a7 */ /* 0x000e24000800017f */
[----:B01----:R-:W-:Y:S05]  /*48d0*/  @!P0 BRA `(.L_x_110) ;  /* 0x0000000c00508947 */ /* 0x003fea0003800000 */
.L_x_128:
[----:B0-----:R-:W-:Y:S01]  /*48e0*/  PRMT R7, R9, 0x9910, RZ ;  /* 0x0000991009077816 */ /* 0x001fe200000000ff */
[----:B------:R0:W-:Y:S03]  /*48f0*/  @!P1 SYNCS.ARRIVE.TRANS64 RZ, [R20+URZ], R15 ;  /* 0x0000000f14ff99a7 */ /* 0x0001e6000800003f */
[----:B------:R-:W-:-:S13]  /*4900*/  ISETP.NE.AND P0, PT, R7, 0x2, PT ;  /* 0x000000020700780c */ /* 0x000fda0003f05270 */
[----:B0-----:R-:W-:Y:S05]  /*4910*/  @P0 BRA `(.L_x_111) ;  /* 0x0000000000040947 */ /* 0x001fea0003800000 */
[----:B------:R-:W-:Y:S01]  /*4920*/  BPT.TRAP 0x1 ;  /* 0x000000040000795c */ /* 0x000fe20000300000 */
.L_x_111:
[C---:B------:R-:W-:Y:S01]  /*4930*/  IMAD R7, R14.reuse, 0x1000, R13 ;  /* 0x000010000e077824 */ /* 0x040fe200078e020d */
[----:B------:R-:W-:Y:S01]  /*4940*/  R2UR UR8, R23 ;  /* 0x00000000170872ca */ /* 0x000fe200000e0000 */
[----:B------:R-:W-:Y:S01]  /*4950*/  IMAD R23, R14, 0x800, R23 ;  /* 0x000008000e177824 */ /* 0x000fe200078e0217 */
[----:B------:R-:W-:Y:S01]  /*4960*/  R2UR UR17, R21 ;  /* 0x00000000151172ca */ /* 0x000fe200000e0000 */
[----:B------:R-:W-:Y:S01]  /*4970*/  VIADD R4, R4, 0xffffffff ;  /* 0xffffffff04047836 */ /* 0x000fe20000000000 */
[----:B------:R-:W-:Y:S01]  /*4980*/  R2UR UR5, R7 ;  /* 0x00000000070572ca */ /* 0x000fe200000e0000 */
[----:B------:R-:W-:Y:S01]  /*4990*/  UIADD3 UR4, UP0, UR20, 0xf0, URZ ;  /* 0x000000f014047890 */ /* 0x000fe2000ff1e03f */
[----:B------:R-:W-:Y:S01]  /*49a0*/  R2UR UR11, R23 ;  /* 0x00000000170b72ca */ /* 0x000fe200000e0000 */
[----:B------:R-:W-:Y:S01]  /*49b0*/  UIADD3 UR22, UP1, UR20, 0x1f0, URZ ;  /* 0x000001f014167890 */ /* 0x000fe2000ff3e03f */
[----:B------:R-:W-:Y:S01]  /*49c0*/  R2UR UR9, R20 ;  /* 0x00000000140972ca */ /* 0x000fe200000e0000 */
[----:B------:R-:W-:Y:S01]  /*49d0*/  VIADD R14, R14, 0x1 ;  /* 0x000000010e0e7836 */ /* 0x000fe20000000000 */
[----:B------:R-:W-:Y:S01]  /*49e0*/  R2UR UR10, R24 ;  /* 0x00000000180a72ca */ /* 0x000fe200000e0000 */
[----:B------:R-:W-:Y:S01]  /*49f0*/  UIADD3.X UR23, URZ, UR21, URZ, UP1, !UPT ;  /* 0x000000153f177290 */ /* 0x000fe20008ffe43f */
[----:B------:R-:W-:Y:S01]  /*4a00*/  R2UR UR12, R6 ;  /* 0x00000000060c72ca */ /* 0x000fe200000e0000 */
[----:B------:R-:W-:Y:S01]  /*4a10*/  UMOV UR19, 0x30000 ;  /* 0x0003000000137882 */ /* 0x000fe20000000000 */
[----:B------:R-:W-:Y:S01]  /*4a20*/  R2UR UR18, R22 ;  /* 0x00000000161272ca */ /* 0x000fe200000e0000 */
[----:B------:R-:W-:Y:S01]  /*4a30*/  UMOV UR6, 0x0 ;  /* 0x0000000000067882 */ /* 0x000fe20000000000 */
[----:B------:R-:W-:Y:S01]  /*4a40*/  ISETP.GT.AND P1, PT, R4, 0x1, PT ;  /* 0x000000010400780c */ /* 0x000fe20003f24270 */
[----:B------:R-:W-:Y:S01]  /*4a50*/  UIADD3 UR8, UR8, UR5, URZ ;  /* 0x0000000508087290 */ /* 0x000fe2000fffe03f */
[----:B------:R-:W-:Y:S01]  /*4a60*/  ISETP.NE.AND P0, PT, R14, 0x3, PT ;  /* 0x000000030e00780c */ /* 0x000fe20003f05270 */
[----:B------:R-:W-:Y:S01]  /*4a70*/  UIADD3.X UR5, URZ, UR21, URZ, UP0, !UPT ;  /* 0x000000153f057290 */ /* 0x000fe200087fe43f */
[----:B------:R-:W-:Y:S01]  /*4a80*/  VIADD R24, R24, 0x20 ;  /* 0x0000002018187836 */ /* 0x000fe20000000000 */
[----:B------:R-:W-:Y:S01]  /*4a90*/  UIADD3 UR13, UR11, 0x3100, URZ ;  /* 0x000031000b0d7890 */ /* 0x000fe2000fffe03f */
[----:B------:R-:W-:Y:S01]  /*4aa0*/  SEL R20, RZ, 0x1, P0 ;  /* 0x00000001ff147807 */ /* 0x000fe20000000000 */
[----:B------:R-:W-:Y:S01]  /*4ab0*/  UMOV UR7, 0x10000000 ;  /* 0x1000000000077882 */ /* 0x000fe20000000000 */
[----:B------:R-:W-:Y:S01]  /*4ac0*/  UMOV UR11, UR17 ;  /* 0x00000011000b7c82 */ /* 0x000fe20008000000 */
[----:B------:R-:W-:-:S02]  /*4ad0*/  SEL R14, R14, RZ, P0 ;  /* 0x000000ff0e0e7207 */ /* 0x000fc40000000000 */
[----:B------:R-:W-:Y:S01]  /*4ae0*/  LOP3.LUT R5, R5, R20, RZ, 0x3c, !PT ;  /* 0x0000001405057212 */ /* 0x000fe200078e3cff */
[----:B------:R0:W-:Y:S02]  /*4af0*/  UTMALDG.3D.MULTICAST [UR8], [UR4], UR19, desc[UR6] ;  /* 0x00000608040073b4 */ /* 0x0001e40008011813 */
[----:B0-----:R-:W-:Y:S01]  /*4b00*/  UMOV UR8, UR13 ;  /* 0x0000000d00087c82 */ /* 0x001fe20008000000 */
[----:B------:R-:W-:Y:S02]  /*4b10*/  UMOV UR11, UR18 ;  /* 0x00000012000b7c82 */ /* 0x000fe40008000000 */
[----:B------:R0:W-:Y:S02]  /*4b20*/  UTMALDG.3D [UR8], [UR22], desc[UR6] ;  /* 0x00000608160075b4 */ /* 0x0001e40008011000 */
[----:B0-----:R-:W-:Y:S05]  /*4b30*/  @P1 BRA `(.L_x_112) ;  /* 0xfffffffc00401947 */ /* 0x001fea000383ffff */
.L_x_109:
[----:B------:R-:W-:Y:S05]  /*4b40*/  BSYNC B1 ;  /* 0x0000000000017941 */ /* 0x000fea0003800000 */
.L_x_108:
[----:B------:R-:W-:Y:S01]  /*4b50*/  LOP3.LUT P1, RZ, R12, 0xff, RZ, 0xc0, !PT ;  /* 0x000000ff0cff7812 */ /* 0x000fe2000782c0ff */
[C---:B------:R-:W-:Y:S01]  /*4b60*/  IMAD.IADD R7, R11.reuse, 0x1, R8 ;  /* 0x000000010b077824 */ /* 0x040fe200078e0208 */
[----:B------:R-:W-:Y:S01]  /*4b70*/  ULDC.64 UR4, c[0x0][0x650] ;  /* 0x0001940000047ab9 */ /* 0x000fe20000000a00 */
[----:B------:R-:W-:Y:S01]  /*4b80*/  ISETP.GE.U32.AND P2, PT, R11, 0x3, PT ;  /* 0x000000030b00780c */ /* 0x000fe20003f46070 */
[----:B------:R-:W-:Y:S01]  /*4b90*/  BSSY B1, `(.L_x_113) ;  /* 0x000006c000017945 */ /* 0x000fe20003800000 */
[----:B------:R-:W-:Y:S01]  /*4ba0*/  IMAD.MOV.U32 R21, RZ, RZ, -0x1 ;  /* 0xffffffffff157424 */ /* 0x000fe200078e00ff */
[----:B------:R-:W-:Y:S01]  /*4bb0*/  ISETP.GT.U32.AND P0, PT, R7, 0x2, PT ;  /* 0x000000020700780c */ /* 0x000fe20003f04070 */
[----:B------:R-:W-:Y:S01]  /*4bc0*/  IMAD.MOV.U32 R20, RZ, RZ, -0x1 ;  /* 0xffffffffff147424 */ /* 0x000fe200078e00ff */
[----:B------:R-:W-:Y:S02]  /*4bd0*/  PRMT R12, RZ, 0x7610, R12 ;  /* 0x00007610ff0c7816 */ /* 0x000fe4000000000c */
[----:B------:R-:W-:-:S03]  /*4be0*/  ISETP.LT.U32.AND P0, PT, R11, 0x3, P0 ;  /* 0x000000030b00780c */ /* 0x000fc60000701070 */
[----:B------:R-:W0:Y:S01]  /*4bf0*/  @P1 S2R R10, SR_CgaCtaId ;  /* 0x00000000000a1919 */ /* 0x000e220000008800 */
[----:B------:R-:W-:-:S04]  /*4c00*/  @P1 MOV R5, 0x400 ;  /* 0x0000040000051802 */ /* 0x000fc80000000f00 */
[----:B0-----:R-:W-:Y:S01]  /*4c10*/  @P1 LEA R6, R10, R5, 0x18 ;  /* 0x000000050a061211 */ /* 0x001fe200078ec0ff */
[----:B------:R-:W-:Y:S01]  /*4c20*/  IMAD.WIDE.U32 R4, R7, -0x55555555, RZ ;  /* 0xaaaaaaab07047825 */ /* 0x000fe200078e00ff */
[----:B------:R-:W-:Y:S02]  /*4c30*/  SEL R4, RZ, 0x1, !P0 ;  /* 0x00000001ff047807 */ /* 0x000fe40004000000 */
[----:B------:R0:W-:Y:S01]  /*4c40*/  @P1 SYNCS.ARRIVE.TRANS64.A1T0 RZ, [R6+URZ+0x48], RZ ;  /* 0x000048ff06ff19a7 */ /* 0x0001e2000810003f */
[----:B------:R-:W-:Y:S02]  /*4c50*/  IADD3 R16, P1, R16, UR36, RZ ;  /* 0x0000002410107c10 */ /* 0x000fe4000ff3e0ff */
[----:B------:R-:W-:Y:S02]  /*4c60*/  LOP3.LUT R3, R3, R4, RZ, 0x3c, !PT ;  /* 0x0000000403037212 */ /* 0x000fe400078e3cff */
[----:B------:R-:W-:Y:S02]  /*4c70*/  IADD3.X R17, R17, UR42, RZ, P1, !PT ;  /* 0x0000002a11117c10 */ /* 0x000fe40008ffe4ff */
[----:B------:R-:W-:-:S02]  /*4c80*/  ISETP.GE.U32.AND P0, PT, R16, UR4, PT ;  /* 0x0000000410007c0c */ /* 0x000fc4000bf06070 */
[----:B0-----:R-:W-:Y:S02]  /*4c90*/  SHF.R.U32.HI R6, RZ, 0x1, R5 ;  /* 0x00000001ff067819 */ /* 0x001fe40000011605 */
[----:B------:R-:W-:Y:S02]  /*4ca0*/  ISETP.GE.U32.AND.EX P0, PT, R17, UR5, PT, P0 ;  /* 0x0000000511007c0c */ /* 0x000fe4000bf06100 */
[----:B------:R-:W-:Y:S01]  /*4cb0*/  @P2 LOP3.LUT R3, R3, 0x1, R6, 0x78, !PT ;  /* 0x0000000103032812 */ /* 0x000fe200078e7806 */
[----:B------:R-:W-:Y:S01]  /*4cc0*/  IMAD R8, R6, -0x3, R7 ;  /* 0xfffffffd06087824 */ /* 0x000fe200078e0207 */
[----:B------:R-:W-:Y:S01]  /*4cd0*/  PRMT R4, RZ, 0x7610, R4 ;  /* 0x00007610ff047816 */ /* 0x000fe20000000004 */
[----:B------:R-:W-:-:S08]  /*4ce0*/  IMAD.MOV.U32 R6, RZ, RZ, -0x1 ;  /* 0xffffffffff067424 */ /* 0x000fd000078e00ff */
[----:B------:R-:W-:Y:S05]  /*4cf0*/  @P0 BRA `(.L_x_114) ;  /* 0x0000000400540947 */ /* 0x000fea0003800000 */
[----:B------:R-:W0:Y:S01]  /*4d00*/  S2R R15, SR_CTAID.X ;  /* 0x00000000000f7919 */ /* 0x000e220000002500 */
[----:B------:R-:W-:Y:S01]  /*4d10*/  ULDC.64 UR4, c[0x0][0x628] ;  /* 0x00018a0000047ab9 */ /* 0x000fe20000000a00 */
[----:B------:R-:W-:Y:S01]  /*4d20*/  ULDC UR7, c[0x0][0x630] ;  /* 0x00018c0000077ab9 */ /* 0x000fe20000000800 */
[----:B------:R-:W-:Y:S01]  /*4d30*/  ISETP.NE.U32.AND P0, PT, RZ, UR4, PT ;  /* 0x00000004ff007c0c */ /* 0x000fe2000bf05070 */
[----:B------:R-:W1:Y:S01]  /*4d40*/  S2R R20, SR_CTAID.Y ;  /* 0x0000000000147919 */ /* 0x000e620000002600 */
[----:B------:R-:W-:Y:S01]  /*4d50*/  ULDC UR8, c[0x0][0x150] ;  /* 0x0000540000087ab9 */ /* 0x000fe20000000800 */
[----:B------:R-:W-:Y:S01]  /*4d60*/  IMAD.MOV.U32 R4, RZ, RZ, R16 ;  /* 0x000000ffff047224 */ /* 0x000fe200078e0010 */
[----:B------:R-:W-:Y:S01]  /*4d70*/  ISETP.NE.AND.EX P0, PT, RZ, UR5, PT, P0 ;  /* 0x00000005ff007c0c */ /* 0x000fe2000bf05300 */
[----:B------:R-:W-:Y:S01]  /*4d80*/  IMAD.MOV.U32 R5, RZ, RZ, R17 ;  /* 0x000000ffff057224 */ /* 0x000fe200078e0011 */
[----:B0-----:R-:W-:-:S11]  /*4d90*/  I2FP.F32.U32 R22, R15 ;  /* 0x0000000f00167245 */ /* 0x001fd60000201000 */
[----:B------:R-:W-:Y:S05]  /*4da0*/  @!P0 BRA `(.L_x_115) ;  /* 0x0000000000288947 */ /* 0x000fea0003800000 */
[----:B------:R-:W-:Y:S02]  /*4db0*/  ULDC UR6, c[0x0][0x634] ;  /* 0x00018d0000067ab9 */ /* 0x000fe40000000800 */
[----:B------:R-:W-:-:S05]  /*4dc0*/  IADD3 R5, P0, R16, UR6, RZ ;  /* 0x0000000610057c10 */ /* 0x000fca000ff1e0ff */
[----:B------:R-:W-:-:S04]  /*4dd0*/  IMAD.X R21, RZ, RZ, R17, P0 ;  /* 0x000000ffff157224 */ /* 0x000fc800000e0611 */
[----:B------:R-:W-:-:S04]  /*4de0*/  IMAD.WIDE.U32 R6, R21, UR4, RZ ;  /* 0x0000000415067c25 */ /* 0x000fc8000f8e00ff */
[----:B------:R-:W-:-:S04]  /*4df0*/  IMAD.WIDE.U32 R6, P0, R5, UR5, R6 ;  /* 0x0000000505067c25 */ /* 0x000fc8000f800006 */
[----:B------:R-:W-:-:S04]  /*4e00*/  IMAD.WIDE.U32 R4, R5, UR4, RZ ;  /* 0x0000000405047c25 */ /* 0x000fc8000f8e00ff */
[----:B------:R-:W-:Y:S01]  /*4e10*/  IMAD.MOV.U32 R4, RZ, RZ, R7 ;  /* 0x000000ffff047224 */ /* 0x000fe200078e0007 */
[----:B------:R-:W-:Y:S01]  /*4e20*/  IADD3 RZ, P1, R5, R6, RZ ;  /* 0x0000000605ff7210 */ /* 0x000fe20007f3e0ff */
[----:B------:R-:W-:-:S04]  /*4e30*/  IMAD.X R5, RZ, RZ, RZ, P0 ;  /* 0x000000ffff057224 */ /* 0x000fc800000e06ff */
[----:B------:R-:W-:-:S08]  /*4e40*/  IMAD.WIDE.U32.X R4, R21, UR5, R4, P1 ;  /* 0x0000000515047c25 */ /* 0x000fd000088e0404 */
.L_x_115:
[--C-:B------:R-:W-:Y:S01]  /*4e50*/  SHF.R.U64 R14, R4, UR7, R5.reuse ;  /* 0x00000007040e7c19 */ /* 0x100fe20008001205 */
[----:B------:R-:W-:Y:S01]  /*4e60*/  FMUL R22, R22, UR8 ;  /* 0x0000000816167c20 */ /* 0x000fe20008400000 */
[----:B------:R-:W-:Y:S01]  /*4e70*/  SHF.R.U32.HI R4, RZ, UR7, R5 ;  /* 0x00000007ff047c19 */ /* 0x000fe20008011605 */
[----:B------:R-:W0:Y:S01]  /*4e80*/  LDC R6, c[0x0][0x144] ;  /* 0x00005100ff067b82 */ /* 0x000e220000000800 */
[----:B------:R-:W-:Y:S01]  /*4e90*/  IADD3 R5, P0, RZ, -R14, RZ ;  /* 0x8000000eff057210 */ /* 0x000fe20007f1e0ff */
[----:B------:R-:W-:Y:S01]  /*4ea0*/  ULDC UR6, c[0x0][0x154] ;  /* 0x0000550000067ab9 */ /* 0x000fe20000000800 */
[----:B-1----:R-:W-:Y:S01]  /*4eb0*/  I2FP.F32.U32 R7, R20 ;  /* 0x0000001400077245 */ /* 0x002fe20000201000 */
[----:B------:R-:W1:Y:S01]  /*4ec0*/  F2I.U32.TRUNC.NTZ R22, R22 ;  /* 0x0000001600167305 */ /* 0x000e62000020f000 */
[----:B------:R-:W-:Y:S01]  /*4ed0*/  ULDC.64 UR4, c[0x0][0x620] ;  /* 0x0001880000047ab9 */ /* 0x000fe20000000a00 */
[----:B------:R-:W-:Y:S01]  /*4ee0*/  IMAD.X R4, RZ, RZ, ~R4, P0 ;  /* 0x000000ffff047224 */ /* 0x000fe200000e0e04 */
[----:B------:R-:W-:Y:S01]  /*4ef0*/  ISETP.NE.AND P2, PT, R2, 0x1, PT ;  /* 0x000000010200780c */ /* 0x000fe20003f45270 */
[----:B------:R-:W-:Y:S01]  /*4f00*/  FMUL R23, R7, UR6 ;  /* 0x0000000607177c20 */ /* 0x000fe20008400000 */
[----:B------:R-:W2:Y:S01]  /*4f10*/  LDC R25, c[0x0][0x148] ;  /* 0x00005200ff197b82 */ /* 0x000ea20000000800 */
[----:B------:R-:W-:Y:S01]  /*4f20*/  IMAD R4, R4, UR4, RZ ;  /* 0x0000000404047c24 */ /* 0x000fe2000f8e02ff */
[----:B------:R-:W-:-:S02]  /*4f30*/  ULDC.64 UR6, c[0x0][0x640] ;  /* 0x0001900000067ab9 */ /* 0x000fc40000000a00 */
[----:B------:R-:W-:Y:S01]  /*4f40*/  ISETP.NE.U32.AND P0, PT, RZ, UR6, PT ;  /* 0x00000006ff007c0c */ /* 0x000fe2000bf05070 */
[----:B------:R-:W3:Y:S01]  /*4f50*/  F2I.U32.TRUNC.NTZ R23, R23 ;  /* 0x0000001700177305 */ /* 0x000ee2000020f000 */
[C---:B------:R-:W-:Y:S02]  /*4f60*/  IMAD R7, R5.reuse, UR5, R4 ;  /* 0x0000000505077c24 */ /* 0x040fe4000f8e0204 */
[----:B------:R-:W-:Y:S01]  /*4f70*/  IMAD.WIDE.U32 R4, R5, UR4, R16 ;  /* 0x0000000405047c25 */ /* 0x000fe2000f8e0010 */
[----:B------:R-:W-:Y:S01]  /*4f80*/  ULDC UR4, c[0x0][0x618] ;  /* 0x0001860000047ab9 */ /* 0x000fe20000000800 */
[----:B------:R-:W-:Y:S02]  /*4f90*/  ISETP.NE.AND.EX P0, PT, RZ, UR7, PT, P0 ;  /* 0x00000007ff007c0c */ /* 0x000fe4000bf05300 */
[----:B------:R-:W-:Y:S02]  /*4fa0*/  IMAD.IADD R5, R5, 0x1, R7 ;  /* 0x0000000105057824 */ /* 0x000fe400078e0207 */
[----:B-1----:R-:W-:-:S03]  /*4fb0*/  IMAD.MOV R22, RZ, RZ, -R22 ;  /* 0x000000ffff167224 */ /* 0x002fc600078e0a16 */
[----:B------:R-:W-:Y:S01]  /*4fc0*/  SHF.R.U64 R21, R4, UR4, R5 ;  /* 0x0000000404157c19 */ /* 0x000fe20008001205 */
[----:B0-----:R-:W-:Y:S01]  /*4fd0*/  IMAD R15, R6, R22, R15 ;  /* 0x00000016060f7224 */ /* 0x001fe200078e020f */
[----:B------:R-:W-:Y:S01]  /*4fe0*/  SHF.R.U32.HI R4, RZ, UR4, R5 ;  /* 0x00000004ff047c19 */ /* 0x000fe20008011605 */
[----:B------:R-:W-:Y:S01]  /*4ff0*/  ULDC UR4, c[0x0][0x608] ;  /* 0x0001820000047ab9 */ /* 0x000fe20000000800 */
[----:B---3--:R-:W-:Y:S02]  /*5000*/  IMAD.MOV R6, RZ, RZ, -R23 ;  /* 0x000000ffff067224 */ /* 0x008fe400078e0a17 */
[--C-:B------:R-:W-:Y:S02]  /*5010*/  SHF.R.U64 R22, R21, UR4, R4.reuse ;  /* 0x0000000415167c19 */ /* 0x100fe40008001204 */
[----:B------:R-:W-:Y:S01]  /*5020*/  SHF.R.U32.HI R5, RZ, UR4, R4 ;  /* 0x00000004ff057c19 */ /* 0x000fe20008011604 */
[----:B------:R-:W-:Y:S01]  /*5030*/  ULDC UR4, c[0x0][0x658] ;  /* 0x0001960000047ab9 */ /* 0x000fe20000000800 */
[----:B--2---:R-:W-:-:S02]  /*5040*/  @P2 IMAD R15, R25, R6, R20 ;  /* 0x00000006190f2224 */ /* 0x004fc400078e0214 */
[--C-:B------:R-:W-:Y:S02]  /*5050*/  SHF.R.U64 R20, R22, UR4, R5.reuse ;  /* 0x0000000416147c19 */ /* 0x100fe40008001205 */
[----:B------:R-:W-:-:S03]  /*5060*/  SHF.R.U32.HI R23, RZ, UR4, R5 ;  /* 0x00000004ff177c19 */ /* 0x000fc60008011605 */
[----:B------:R-:W-:Y:S02]  /*5070*/  IMAD.MOV.U32 R6, RZ, RZ, R20 ;  /* 0x000000ffff067224 */ /* 0x000fe400078e0014 */
[----:B------:R-:W-:Y:S01]  /*5080*/  IMAD.MOV.U32 R5, RZ, RZ, R23 ;  /* 0x000000ffff057224 */ /* 0x000fe200078e0017 */
[----:B------:R-:W-:Y:S06]  /*5090*/  @!P0 BRA `(.L_x_116) ;  /* 0x00000000002c8947 */ /* 0x000fec0003800000 */
        /* <DEDUP_REMOVED lines=9> */
[----:B------:R-:W-:-:S04]  /*5130*/  IMAD.WIDE.U32.X R4, R23, UR7, R4, P1 ;  /* 0x0000000717047c25 */ /* 0x000fc800088e0404 */
[----:B------:R-:W-:-:S07]  /*5140*/  IMAD.MOV.U32 R6, RZ, RZ, R4 ;  /* 0x000000ffff067224 */ /* 0x000fce00078e0004 */
.L_x_116:
[----:B------:R-:W-:Y:S01]  /*5150*/  ULDC UR4, c[0x0][0x648] ;  /* 0x0001920000047ab9 */ /* 0x000fe20000000800 */
[----:B------:R-:W-:Y:S01]  /*5160*/  LOP3.LUT R4, R22, UR15, RZ, 0xc0, !PT ;  /* 0x0000000f16047c12 */ /* 0x000fe2000f8ec0ff */
[----:B------:R-:W-:Y:S01]  /*5170*/  ULDC UR5, c[0x0][0x610] ;  /* 0x0001840000057ab9 */ /* 0x000fe20000000800 */
[----:B------:R-:W-:Y:S01]  /*5180*/  SHF.R.U64 R5, R6, UR4, R5 ;  /* 0x0000000406057c19 */ /* 0x000fe20008001205 */
[----:B------:R-:W-:Y:S01]  /*5190*/  ULDC UR4, c[0x0][0x638] ;  /* 0x00018e0000047ab9 */ /* 0x000fe20000000800 */
[----:B------:R-:W-:-:S03]  /*51a0*/  LOP3.LUT R21, R21, UR14, RZ, 0xc0, !PT ;  /* 0x0000000e15157c12 */ /* 0x000fc6000f8ec0ff */
[----:B------:R-:W-:Y:S02]  /*51b0*/  IMAD.MOV R7, RZ, RZ, -R5 ;  /* 0x000000ffff077224 */ /* 0x000fe400078e0a05 */
[----:B------:R-:W-:Y:S02]  /*51c0*/  IMAD R4, R5, UR16, R4 ;  /* 0x0000001005047c24 */ /* 0x000fe4000f8e0204 */
[----:B------:R-:W-:Y:S01]  /*51d0*/  IMAD R20, R7, UR4, R20 ;  /* 0x0000000407147c24 */ /* 0x000fe2000f8e0214 */
[----:B------:R-:W-:Y:S01]  /*51e0*/  ULDC UR4, c[0x0][0x600] ;  /* 0x0001800000047ab9 */ /* 0x000fe20000000800 */
[----:B------:R-:W-:Y:S02]  /*51f0*/  IMAD R15, R4, UR5, R15 ;  /* 0x00000005040f7c24 */ /* 0x000fe4000f8e020f */
[----:B------:R-:W-:Y:S02]  /*5200*/  IMAD R6, R20, UR4, R21 ;  /* 0x0000000414067c24 */ /* 0x000fe4000f8e0215 */
[----:B------:R-:W-:-:S03]  /*5210*/  IMAD.MOV.U32 R4, RZ, RZ, 0x1 ;  /* 0x00000001ff047424 */ /* 0x000fc600078e00ff */
[----:B------:R-:W-:Y:S02]  /*5220*/  SEL R20, R6, R15, !P2 ;  /* 0x0000000f06147207 */ /* 0x000fe40005000000 */
[----:B------:R-:W-:Y:S01]  /*5230*/  SEL R21, R15, R6, !P2 ;  /* 0x000000060f157207 */ /* 0x000fe20005000000 */
[----:B------:R-:W-:-:S07]  /*5240*/  IMAD.MOV.U32 R6, RZ, RZ, R14 ;  /* 0x000000ffff067224 */ /* 0x000fce00078e000e */
.L_x_114:
[----:B------:R-:W-:Y:S05]  /*5250*/  BSYNC B1 ;  /* 0x0000000000017941 */ /* 0x000fea0003800000 */
.L_x_113:
[----:B------:R-:W-:-:S13]  /*5260*/  LOP3.LUT P0, RZ, R4, 0xff, RZ, 0xc0, !PT ;  /* 0x000000ff04ff7812 */ /* 0x000fda000780c0ff */
[----:B------:R-:W-:Y:S05]  /*5270*/  @P0 BRA `(.L_x_117) ;  /* 0xfffffff400380947 */ /* 0x000fea000383ffff */
[----:B------:R-:W-:Y:S05]  /*5280*/  BSYNC B0 ;  /* 0x0000000000007941 */ /* 0x000fea0003800000 */
.L_x_106:
[----:B------:R-:W-:-:S03]  /*5290*/  UMOV UR4, 0xffffffff ;  /* 0xffffffff00047882 */ /* 0x000fc60000000000 */
[----:B------:R-:W-:Y:S05]  /*52a0*/  BRA.DIV UR4, `(.L_x_118) ;  /* 0x0000000204f07947 */ /* 0x000fea000b800000 */
[----:B------:R-:W-:-:S13]  /*52b0*/  ELECT P6, URZ, PT ;  /* 0x00000000003f782f */ /* 0x000fda00038c0000 */
.L_x_131:
[----:B------:R-:W-:Y:S04]  /*52c0*/  BSSY B0, `(.L_x_119) ;  /* 0x0000022000007945 */ /* 0x000fe80003800000 */
[----:B------:R-:W-:Y:S05]  /*52d0*/  @!P6 BRA `(.L_x_120) ;  /* 0x000000000080e947 */ /* 0x000fea0003800000 */
[----:B------:R-:W-:-:S04]  /*52e0*/  LOP3.LUT R18, R18, 0x2, RZ, 0xfc, !PT ;  /* 0x0000000212127812 */ /* 0x000fc800078efcff */
[----:B------:R-:W-:-:S13]  /*52f0*/  ISETP.NE.AND P0, PT, R18, 0x3, PT ;  /* 0x000000031200780c */ /* 0x000fda0003f05270 */
[----:B------:R-:W-:Y:S05]  /*5300*/  @!P0 BRA `(.L_x_121) ;  /* 0x0000000000048947 */ /* 0x000fea0003800000 */
[----:B------:R-:W-:Y:S01]  /*5310*/  BPT.TRAP 0x1 ;  /* 0x000000040000795c */ /* 0x000fe20000300000 */
.L_x_121:
[----:B------:R-:W0:Y:S01]  /*5320*/  S2R R5, SR_CgaCtaId ;  /* 0x0000000000057919 */ /* 0x000e220000008800 */
[----:B------:R-:W-:Y:S02]  /*5330*/  MOV R0, 0x400 ;  /* 0x0000040000007802 */ /* 0x000fe40000000f00 */
[----:B------:R-:W-:Y:S02]  /*5340*/  SHF.L.U32 R2, R3, 0x1f, RZ ;  /* 0x0000001f03027819 */ /* 0x000fe400000006ff */
[----:B0-----:R-:W-:-:S05]  /*5350*/  LEA R5, R5, R0, 0x18 ;  /* 0x0000000005057211 */ /* 0x001fca00078ec0ff */
[----:B------:R-:W-:-:S04]  /*5360*/  VIADD R5, R5, 0x18 ;  /* 0x0000001805057836 */ /* 0x000fc80000000000 */
[C---:B------:R-:W-:Y:S02]  /*5370*/  IMAD R7, R8.reuse, 0x8, R5 ;  /* 0x0000000808077824 */ /* 0x040fe400078e0205 */
[----:B------:R-:W-:Y:S02]  /*5380*/  VIADD R8, R8, 0x1 ;  /* 0x0000000108087836 */ /* 0x000fe40000000000 */
[----:B------:R-:W0:Y:S03]  /*5390*/  SYNCS.PHASECHK.TRANS64.TRYWAIT P0, [R7+URZ], R2 ;  /* 0x00000002070075a7 */ /* 0x000e26000800017f */
[----:B------:R-:W-:-:S04]  /*53a0*/  ISETP.NE.AND P1, PT, R8, 0x3, PT ;  /* 0x000000030800780c */ /* 0x000fc80003f25270 */
[----:B------:R-:W-:Y:S02]  /*53b0*/  SEL R0, RZ, 0x1, P1 ;  /* 0x00000001ff007807 */ /* 0x000fe40000800000 */
[----:B------:R-:W-:Y:S02]  /*53c0*/  SEL R8, R8, RZ, P1 ;  /* 0x000000ff08087207 */ /* 0x000fe40000800000 */
[----:B------:R-:W-:-:S03]  /*53d0*/  LOP3.LUT R9, R3, R0, RZ, 0x3c, !PT ;  /* 0x0000000003097212 */ /* 0x000fc600078e3cff */
[----:B------:R-:W-:Y:S01]  /*53e0*/  IMAD R4, R8, 0x8, R5 ;  /* 0x0000000808047824 */ /* 0x000fe200078e0205 */
[----:B------:R-:W-:Y:S01]  /*53f0*/  SHF.L.U32 R3, R9, 0x1f, RZ ;  /* 0x0000001f09037819 */ /* 0x000fe200000006ff */
[----:B0-----:R-:W-:Y:S06]  /*5400*/  @!P0 BRA `(.L_x_122) ;  /* 0x0000000000b88947 */ /* 0x001fec0003800000 */
.L_x_132:
[----:B------:R-:W1:Y:S01]  /*5410*/  SYNCS.PHASECHK.TRANS64.TRYWAIT P0, [R4+URZ], R3 ;  /* 0x00000003040075a7 */ /* 0x000e62000800017f */
[----:B------:R-:W-:-:S05]  /*5420*/  VIADD R0, R8, 0x1 ;  /* 0x0000000108007836 */ /* 0x000fca0000000000 */
[----:B------:R-:W-:-:S04]  /*5430*/  ISETP.NE.AND P1, PT, R0, 0x3, PT ;  /* 0x000000030000780c */ /* 0x000fc80003f25270 */
[----:B0-----:R-:W-:Y:S02]  /*5440*/  SEL R2, RZ, 0x1, P1 ;  /* 0x00000001ff027807 */ /* 0x001fe40000800000 */
[----:B------:R-:W-:Y:S02]  /*5450*/  SEL R0, R0, RZ, P1 ;  /* 0x000000ff00007207 */ /* 0x000fe40000800000 */
[----:B------:R-:W-:Y:S01]  /*5460*/  LOP3.LUT R2, R9, R2, RZ, 0x3c, !PT ;  /* 0x0000000209027212 */ /* 0x000fe200078e3cff */
[----:B-1----:R-:W-:Y:S06]  /*5470*/  @!P0 BRA `(.L_x_123) ;  /* 0x0000000000b08947 */ /* 0x002fec0003800000 */
.L_x_133:
[----:B------:R-:W-:Y:S01]  /*5480*/  IMAD R5, R0, 0x8, R5 ;  /* 0x0000000800057824 */ /* 0x000fe200078e0205 */
[----:B------:R-:W-:-:S07]  /*5490*/  SHF.L.U32 R0, R2, 0x1f, RZ ;  /* 0x0000001f02007819 */ /* 0x000fce00000006ff */
.L_x_124:
[----:B-1----:R1:W2:Y:S02]  /*54a0*/  SYNCS.PHASECHK.TRANS64.TRYWAIT P0, [R5+URZ], R0 ;  /* 0x00000000050075a7 */ /* 0x0022a4000800017f */
[----:B--2---:R-:W-:Y:S05]  /*54b0*/  @!P0 NANOSLEEP.SYNCS 0x989680 ;  /* 0x009896800000895d */ /* 0x004fea0003900000 */
[----:B------:R-:W2:Y:S02]  /*54c0*/  @!P0 SYNCS.PHASECHK.TRANS64 P0, [R5+URZ], R0 ;  /* 0x00000000050085a7 */ /* 0x000ea4000800007f */
[----:B--2---:R-:W-:Y:S05]  /*54d0*/  @!P0 BRA `(.L_x_124) ;  /* 0xfffffffc00f08947 */ /* 0x004fea000383ffff */
.L_x_120:
[----:B------:R-:W-:Y:S05]  /*54e0*/  BSYNC B0 ;  /* 0x0000000000007941 */ /* 0x000fea0003800000 */
.L_x_119:
[----:B------:R-:W-:Y:S05]  /*54f0*/  EXIT ;  /* 0x000000000000794d */ /* 0x000fea0003800000 */
.L_x_21:
[----:B-1----:R1:W2:Y:S02]  /*5500*/  SYNCS.PHASECHK.TRANS64.TRYWAIT P1, [R3+URZ], R0 ;  /* 0x00000000030075a7 */ /* 0x0022a4000802017f */
[----:B--2---:R-:W-:Y:S05]  /*5510*/  @!P1 NANOSLEEP.SYNCS 0x989680 ;  /* 0x009896800000995d */ /* 0x004fea0003900000 */
[----:B------:R-:W2:Y:S02]  /*5520*/  @!P1 SYNCS.PHASECHK.TRANS64 P1, [R3+URZ], R0 ;  /* 0x00000000030095a7 */ /* 0x000ea4000802007f */
[----:B--2---:R-:W-:Y:S05]  /*5530*/  @!P1 BRA `(.L_x_21) ;  /* 0xfffffffc00f09947 */ /* 0x004fea000383ffff */
[----:B------:R-:W-:Y:S05]  /*5540*/  BRA `(.L_x_20) ;  /* 0xffffffc000607947 */ /* 0x000fea000383ffff */
.L_x_26:
[----:B-1----:R1:W2:Y:S02]  /*5550*/  SYNCS.PHASECHK.TRANS64.TRYWAIT P1, [R5+URZ], R4 ;  /* 0x00000004050075a7 */ /* 0x0022a4000802017f */
[----:B--2---:R-:W-:Y:S05]  /*5560*/  @!P1 NANOSLEEP.SYNCS 0x989680 ;  /* 0x009896800000995d */ /* 0x004fea0003900000 */
[----:B------:R-:W2:Y:S02]  /*5570*/  @!P1 SYNCS.PHASECHK.TRANS64 P1, [R5+URZ], R4 ;  /* 0x00000004050095a7 */ /* 0x000ea4000802007f */
[----:B--2---:R-:W-:Y:S05]  /*5580*/  @!P1 BRA `(.L_x_26) ;  /* 0xfffffffc00f09947 */ /* 0x004fea000383ffff */
[----:B------:R-:W-:Y:S05]  /*5590*/  BRA `(.L_x_25) ;  /* 0xffffffc000e07947 */ /* 0x000fea000383ffff */
.L_x_107:
[----:B------:R-:W-:Y:S01]  /*55a0*/  BSSY B1, `(.L_x_125) ;  /* 0x0000006000017945 */ /* 0x000fe20003800000 */
[----:B------:R-:W-:-:S07]  /*55b0*/  IMAD.MOV.U32 R15, RZ, RZ, -0x1 ;  /* 0xffffffffff0f7424 */ /* 0x000fce00078e00ff */
[----:B------:R-:W-:Y:S05]  /*55c0*/  WARPSYNC.COLLECTIVE R15, `(.L_x_126) ;  /* 0x000000000f0c7348 */ /* 0x000fea0003c00000 */
[----:B------:R-:W-:Y:S02]  /*55d0*/  ELECT P6, UR62, PT ;  /* 0x00000000003e782f */ /* 0x000fe400038c0000 */
[----:B------:R-:W-:Y:S01]  /*55e0*/  MOV R14, UR62 ;  /* 0x0000003e000e7c02 */ /* 0x000fe20008000f00 */
[----:B------:R-:W-:Y:S10]  /*55f0*/  ENDCOLLECTIVE ;  /* 0x000000000000791b */ /* 0x000ff40003800000 */
.L_x_126:
[----:B------:R-:W-:Y:S05]  /*5600*/  BSYNC B1 ;  /* 0x0000000000017941 */ /* 0x000fea0003800000 */
.L_x_125:
[----:B------:R-:W-:Y:S05]  /*5610*/  BRA `(.L_x_127) ;  /* 0xfffffff0005c7947 */ /* 0x000fea000383ffff */
.L_x_110:
[----:B0-----:R0:W1:Y:S02]  /*5620*/  SYNCS.PHASECHK.TRANS64.TRYWAIT P0, [R20+URZ+0x18], R7 ;  /* 0x00001807140075a7 */ /* 0x001064000800017f */
[----:B-1----:R-:W-:Y:S05]  /*5630*/  @!P0 NANOSLEEP.SYNCS 0x989680 ;  /* 0x009896800000895d */ /* 0x002fea0003900000 */
[----:B------:R-:W1:Y:S02]  /*5640*/  @!P0 SYNCS.PHASECHK.TRANS64 P0, [R20+URZ+0x18], R7 ;  /* 0x00001807140085a7 */ /* 0x000e64000800007f */
[----:B-1----:R-:W-:Y:S05]  /*5650*/  @!P0 BRA `(.L_x_110) ;  /* 0xfffffffc00f08947 */ /* 0x002fea000383ffff */
[----:B------:R-:W-:Y:S05]  /*5660*/  BRA `(.L_x_128) ;  /* 0xfffffff0009c7947 */ /* 0x000fea000383ffff */
.L_x_118:
[----:B------:R-:W-:Y:S01]  /*5670*/  BSSY B0, `(.L_x_129) ;  /* 0x0000006000007945 */ /* 0x000fe20003800000 */
[----:B------:R-:W-:-:S07]  /*5680*/  IMAD.MOV.U32 R15, RZ, RZ, -0x1 ;  /* 0xffffffffff0f7424 */ /* 0x000fce00078e00ff */
[----:B------:R-:W-:Y:S05]  /*5690*/  WARPSYNC.COLLECTIVE R15, `(.L_x_130) ;  /* 0x000000000f0c7348 */ /* 0x000fea0003c00000 */
[----:B------:R-:W-:Y:S02]  /*56a0*/  ELECT P6, UR62, PT ;  /* 0x00000000003e782f */ /* 0x000fe400038c0000 */
[----:B------:R-:W-:Y:S01]  /*56b0*/  MOV R14, UR62 ;  /* 0x0000003e000e7c02 */ /* 0x000fe20008000f00 */
[----:B------:R-:W-:Y:S10]  /*56c0*/  ENDCOLLECTIVE ;  /* 0x000000000000791b */ /* 0x000ff40003800000 */
.L_x_130:
[----:B------:R-:W-:Y:S05]  /*56d0*/  BSYNC B0 ;  /* 0x0000000000007941 */ /* 0x000fea0003800000 */
.L_x_129:
[----:B------:R-:W-:Y:S05]  /*56e0*/  BRA `(.L_x_131) ;  /* 0xfffffff800f47947 */ /* 0x000fea000383ffff */
.L_x_122:
[----:B0-----:R0:W1:Y:S02]  /*56f0*/  SYNCS.PHASECHK.TRANS64.TRYWAIT P0, [R7+URZ], R2 ;  /* 0x00000002070075a7 */ /* 0x001064000800017f */
[----:B-1----:R-:W-:Y:S05]  /*5700*/  @!P0 NANOSLEEP.SYNCS 0x989680 ;  /* 0x009896800000895d */ /* 0x002fea0003900000 */
[----:B------:R-:W1:Y:S02]  /*5710*/  @!P0 SYNCS.PHASECHK.TRANS64 P0, [R7+URZ], R2 ;  /* 0x00000002070085a7 */ /* 0x000e64000800007f */
[----:B-1----:R-:W-:Y:S05]  /*5720*/  @!P0 BRA `(.L_x_122) ;  /* 0xfffffffc00f08947 */ /* 0x002fea000383ffff */
[----:B------:R-:W-:Y:S05]  /*5730*/  BRA `(.L_x_132) ;  /* 0xfffffffc00347947 */ /* 0x000fea000383ffff */
.L_x_123:
[----:B0-----:R0:W1:Y:S02]  /*5740*/  SYNCS.PHASECHK.TRANS64.TRYWAIT P0, [R4+URZ], R3 ;  /* 0x00000003040075a7 */ /* 0x001064000800017f */
[----:B-1----:R-:W-:Y:S05]  /*5750*/  @!P0 NANOSLEEP.SYNCS 0x989680 ;  /* 0x009896800000895d */ /* 0x002fea0003900000 */
[----:B------:R-:W1:Y:S02]  /*5760*/  @!P0 SYNCS.PHASECHK.TRANS64 P0, [R4+URZ], R3 ;  /* 0x00000003040085a7 */ /* 0x000e64000800007f */
[----:B-1----:R-:W-:Y:S05]  /*5770*/  @!P0 BRA `(.L_x_123) ;  /* 0xfffffffc00f08947 */ /* 0x002fea000383ffff */
[----:B------:R-:W-:Y:S05]  /*5780*/  BRA `(.L_x_133) ;  /* 0xfffffffc003c7947 */ /* 0x000fea000383ffff */
.L_x_134:
[----:B------:R-:W-:-:S00]  /*5790*/  BRA `(.L_x_134) ;  /* 0xfffffffc00fc7947 */ /* 0x000fc0000383ffff */
[----:B------:R-:W-:-:S00]  /*57a0*/  NOP ;  /* 0x0000000000007918 */ /* 0x000fc00000000000 */
        /* <DEDUP_REMOVED lines=13> */
.L_x_135:


//--------------------- .nv.global.init           --------------------------
	.section	.nv.global.init,"aw",@progbits
.nv.global.init:
	.type		$str$22,@object
	.size		$str$22,($str$23 - $str$22)
$str$22:
        /*0000*/ 	.byte	0x6b, 0x5f, 0x74, 0x69, 0x6c, 0x65, 0x5f, 0x63, 0x6f, 0x75, 0x6e, 0x74, 0x20, 0x3e, 0x3d, 0x20
        /*0010*/ 	.byte	0x31, 0x00
	.type		$str$23,@object
	.size		$str$23,(__unnamed_1 - $str$23)
$str$23:
        /*0012*/ 	.byte	0x2f, 0x74, 0x6d, 0x70, 0x2f, 0x63, 0x75, 0x74, 0x6c, 0x61, 0x73, 0x73, 0x5f, 0x73, 0x77, 0x65
        /*0022*/ 	.byte	0x65, 0x70, 0x5f, 0x73, 0x72, 0x63, 0x2f, 0x69, 0x6e, 0x63, 0x6c, 0x75, 0x64, 0x65, 0x2f, 0x63
        /*0032*/ 	.byte	0x75, 0x74, 0x6c, 0x61, 0x73, 0x73, 0x2f, 0x67, 0x65, 0x6d, 0x6d, 0x2f, 0x63, 0x6f, 0x6c, 0x6c
        /*0042*/ 	.byte	0x65, 0x63, 0x74, 0x69, 0x76, 0x65, 0x2f, 0x73, 0x6d, 0x39, 0x30, 0x5f, 0x6d, 0x6d, 0x61, 0x5f
        /*0052*/ 	.byte	0x74, 0x6d, 0x61, 0x5f, 0x67, 0x6d, 0x6d, 0x61, 0x5f, 0x73, 0x73, 0x5f, 0x77, 0x61, 0x72, 0x70
        /*0062*/ 	.byte	0x73, 0x70, 0x65, 0x63, 0x69, 0x61, 0x6c, 0x69, 0x7a, 0x65, 0x64, 0x2e, 0x68, 0x70, 0x70, 0x00
	.type		__unnamed_1,@object
	.size		__unnamed_1,(.L_0 - __unnamed_1)
__unnamed_1:
        /*0072*/ 	.byte	0x76, 0x6f, 0x69, 0x64, 0x20, 0x63, 0x75, 0x74, 0x6c, 0x61, 0x73, 0x73, 0x3a, 0x3a, 0x67, 0x65
        /* <DEDUP_REMOVED lines=172> */
        /*0b42*/ 	.byte	0x74, 0x69, 0x74, 0x79, 0x5d, 0x00
.L_0:


//--------------------- .nv.shared._ZN7cutlass13device_kernelINS_4gemm6kernel13GemmUniversalIN4cute5tupleIJiiiiEEENS1_10collective13CollectiveMmaINS1_34MainloopSm90TmaGmmaWarpSpecializedILi3ENS5_IJNS4_1CILi1EEENSA_ILi2EEESB_EEENS1_35KernelTmaWarpSpecializedCooperativeEEENS5_IJNSA_ILi128EEENSA_ILi64EEENSA_ILi32EEEEEEaNS5_IJlSB_lEEEaSK_NS4_8TiledMMAINS4_8MMA_AtomIJNS4_4SM904GMMA26MMA_64x64x32_S32S8S8_SS_TNEEEENS4_6LayoutINS5_IJSC_SB_SB_EEENS5_IJSB_NSA_ILi0EEEST_EEEEENS5_IJNS4_10UnderscoreESW_SW_EEEEENS4_23SM90_TMA_LOAD_MULTICASTENS4_14ComposedLayoutINS4_7SwizzleILi1ELi4ELi3EEENS4_18smem_ptr_flag_bitsILi8EEENSR_INS5_IJNSA_ILi8EEESI_EEENS5_IJSI_SB_EEEEEEEvNS4_8identityENS4_13SM90_TMA_LOADES19_vS1A_EENS_8epilogue10collective6detail29Sm90TmaWarpSpecializedAdapterINS1E_15DefaultEpilogueIaSK_SK_NS1D_6thread17LinearCombinationIaLi1EiiLNS1I_9ScaleType4KindE0ELNS_15FloatRoundStyleE2EaEENS1_15EpilogueDefaultEEEEEvvEEEEvNT_6ParamsE --------------------------
	.section	.nv.shared._ZN7cutlass13device_kernelINS_4gemm6kernel13GemmUniversalIN4cute5tupleIJiiiiEEENS1_10collective13CollectiveMmaINS1_34MainloopSm90TmaGmmaWarpSpecializedILi3ENS5_IJNS4_1CILi1EEENSA_ILi2EEESB_EEENS1_35KernelTmaWarpSpecializedCooperativeEEENS5_IJNSA_ILi128EEENSA_ILi64EEENSA_ILi32EEEEEEaNS5_IJlSB_lEEEaSK_NS4_8TiledMMAINS4_8MMA_AtomIJNS4_4SM904GMMA26MMA_64x64x32_S32S8S8_SS_TNEEEENS4_6LayoutINS5_IJSC_SB_SB_EEENS5_IJSB_NSA_ILi0EEEST_EEEEENS5_IJNS4_10UnderscoreESW_SW_EEEEENS4_23SM90_TMA_LOAD_MULTICASTENS4_14ComposedLayoutINS4_7SwizzleILi1ELi4ELi3EEENS4_18smem_ptr_flag_bitsILi8EEENSR_INS5_IJNSA_ILi8EEESI_EEENS5_IJSI_SB_EEEEEEEvNS4_8identityENS4_13SM90_TMA_LOADES19_vS1A_EENS_8epilogue10collective6detail29Sm90TmaWarpSpecializedAdapterINS1E_15DefaultEpilogueIaSK_SK_NS1D_6thread17LinearCombinationIaLi1EiiLNS1I_9ScaleType4KindE0ELNS_15FloatRoundStyleE2EaEENS1_15EpilogueDefaultEEEEEvvEEEEvNT_6ParamsE,"aw",@nobits
	.sectionflags	@""
	.align	16
	.zero		1024


//--------------------- .nv.shared.reserved.0     --------------------------
	.section	.nv.shared.reserved.0,"aw",@nobits
	.weak		__nv_reservedSMEM_offset_0_alias
	.size		__nv_reservedSMEM_offset_0_alias, 0, 0
	.other		__nv_reservedSMEM_offset_0_alias,@"STO_CUDA_RESERVED_SHARED STV_DEFAULT"
__nv_reservedSMEM_offset_0_alias:
	.zero		0


//--------------------- .nv.global                --------------------------
	.section	.nv.global,"aw",@nobits
.nv.global:
	.type		_ZN39_INTERNAL_690d3a4d_4_k_cu_68d77e26_45174cute1_E,@object
	.size		_ZN39_INTERNAL_690d3a4d_4_k_cu_68d77e26_45174cute1_E,(_ZN39_INTERNAL_690d3a4d_4_k_cu_68d77e26_45174cuda3std3__45__cpo6cbeginE - _ZN39_INTERNAL_690d3a4d_4_k_cu_68d77e26_45174cute1_E)
_ZN39_INTERNAL_690d3a4d_4_k_cu_68d77e26_45174cute1_E:
	.zero		1
	.type		_ZN39_INTERNAL_690d3a4d_4_k_cu_68d77e26_45174cuda3std3__45__cpo6cbeginE,@object
	.size		_ZN39_INTERNAL_690d3a4d_4_k_cu_68d77e26_45174cuda3std3__45__cpo6cbeginE,(_ZN39_INTERNAL_690d3a4d_4_k_cu_68d77e26_45174cuda3std3__48in_placeE - _ZN39_INTERNAL_690d3a4d_4_k_cu_68d77e26_45174cuda3std3__45__cpo6cbeginE)
_ZN39_INTERNAL_690d3a4d_4_k_cu_68d77e26_45174cuda3std3__45__cpo6cbeginE:
	.zero		1
	.type		_ZN39_INTERNAL_690d3a4d_4_k_cu_68d77e26_45174cuda3std3__48in_placeE,@object
	.size		_ZN39_INTERNAL_690d3a4d_4_k_cu_68d77e26_45174cuda3std3__48in_placeE,(_ZN39_INTERNAL_690d3a4d_4_k_cu_68d77e26_45174cuda3std6ranges3__45__cpo9iter_moveE - _ZN39_INTERNAL_690d3a4d_4_k_cu_68d77e26_45174cuda3std3__48in_placeE)
_ZN39_INTERNAL_690d3a4d_4_k_cu_68d77e26_45174cuda3std3__48in_placeE:
	.zero		1
	.type		_ZN39_INTERNAL_690d3a4d_4_k_cu_68d77e26_45174cuda3std6ranges3__45__cpo9iter_moveE,@object
	.size		_ZN39_INTERNAL_690d3a4d_4_k_cu_68d77e26_45174cuda3std6ranges3__45__cpo9iter_moveE,(_ZN39_INTERNAL_690d3a4d_4_k_cu_68d77e26_45174cuda3std3__45__cpo5beginE - _ZN39_INTERNAL_690d3a4d_4_k_cu_68d77e26_45174cuda3std6ranges3__45__cpo9iter_moveE)
_ZN39_INTERNAL_690d3a4d_4_k_cu_68d77e26_45174cuda3std6ranges3__45__cpo9iter_moveE:
	.zero		1
	.type		_ZN39_INTERNAL_690d3a4d_4_k_cu_68d77e26_45174cuda3std3__45__cpo5beginE,@object
	.size		_ZN39_INTERNAL_690d3a4d_4_k_cu_68d77e26_45174cuda3std3__45__cpo5beginE,(_ZN39_INTERNAL_690d3a4d_4_k_cu_68d77e26_45174cuda3std3__441_GLOBAL__N__690d3a4d_4_k_cu_68d77e26_45176ignoreE - _ZN39_INTERNAL_690d3a4d_4_k_cu_68d77e26_45174cuda3std3__45__cpo5beginE)
_ZN39_INTERNAL_690d3a4d_4_k_cu_68d77e26_45174cuda3std3__45__cpo5beginE:
	.zero		1
	.type		_ZN39_INTERNAL_690d3a4d_4_k_cu_68d77e26_45174cuda3std3__441_GLOBAL__N__690d3a4d_4_k_cu_68d77e26_45176ignoreE,@object
	.size		_ZN39_INTERNAL_690d3a4d_4_k_cu_68d77e26_45174cuda3std3__441_GLOBAL__N__690d3a4d_4_k_cu_68d77e26_45176ignoreE,(_ZN39_INTERNAL_690d3a4d_4_k_cu_68d77e26_45174cute7productE - _ZN39_INTERNAL_690d3a4d_4_k_cu_68d77e26_45174cuda3std3__441_GLOBAL__N__690d3a4d_4_k_cu_68d77e26_45176ignoreE)
_ZN39_INTERNAL_690d3a4d_4_k_cu_68d77e26_45174cuda3std3__441_GLOBAL__N__690d3a4d_4_k_cu_68d77e26_45176ignoreE:
	.zero		1
	.type		_ZN39_INTERNAL_690d3a4d_4_k_cu_68d77e26_45174cute7productE,@object
	.size		_ZN39_INTERNAL_690d3a4d_4_k_cu_68d77e26_45174cute7productE,(_ZN39_INTERNAL_690d3a4d_4_k_cu_68d77e26_45174cuda3std3__45__cpo3endE - _ZN39_INTERNAL_690d3a4d_4_k_cu_68d77e26_45174cute7productE)
_ZN39_INTERNAL_690d3a4d_4_k_cu_68d77e26_45174cute7productE:
	.zero		1
	.type		_ZN39_INTERNAL_690d3a4d_4_k_cu_68d77e26_45174cuda3std3__45__cpo3endE,@object
	.size		_ZN39_INTERNAL_690d3a4d_4_k_cu_68d77e26_45174cuda3std3__45__cpo3endE,(_ZN39_INTERNAL_690d3a4d_4_k_cu_68d77e26_45174cuda3std3__419piecewise_constructE - _ZN39_INTERNAL_690d3a4d_4_k_cu_68d77e26_45174cuda3std3__45__cpo3endE)
_ZN39_INTERNAL_690d3a4d_4_k_cu_68d77e26_45174cuda3std3__45__cpo3endE:
	.zero		1
	.type		_ZN39_INTERNAL_690d3a4d_4_k_cu_68d77e26_45174cuda3std3__419piecewise_constructE,@object
	.size		_ZN39_INTERNAL_690d3a4d_4_k_cu_68d77e26_45174cuda3std3__419piecewise_constructE,(_ZN39_INTERNAL_690d3a4d_4_k_cu_68d77e26_45174cuda3std3__45__cpo4cendE - _ZN39_INTERNAL_690d3a4d_4_k_cu_68d77e26_45174cuda3std3__419piecewise_constructE)
_ZN39_INTERNAL_690d3a4d_4_k_cu_68d77e26_45174cuda3std3__419piecewise_constructE:
	.zero		1
	.type		_ZN39_INTERNAL_690d3a4d_4_k_cu_68d77e26_45174cuda3std3__45__cpo4cendE,@object
	.size		_ZN39_INTERNAL_690d3a4d_4_k_cu_68d77e26_45174cuda3std3__45__cpo4cendE,(_ZN39_INTERNAL_690d3a4d_4_k_cu_68d77e26_45174cuda3std6ranges3__45__cpo4swapE - _ZN39_INTERNAL_690d3a4d_4_k_cu_68d77e26_45174cuda3std3__45__cpo4cendE)
_ZN39_INTERNAL_690d3a4d_4_k_cu_68d77e26_45174cuda3std3__45__cpo4cendE:
	.zero		1
	.type		_ZN39_INTERNAL_690d3a4d_4_k_cu_68d77e26_45174cuda3std6ranges3__45__cpo4swapE,@object
	.size		_ZN39_INTERNAL_690d3a4d_4_k_cu_68d77e26_45174cuda3std6ranges3__45__cpo4swapE,(.L_8 - _ZN39_INTERNAL_690d3a4d_4_k_cu_68d77e26_45174cuda3std6ranges3__45__cpo4swapE)
_ZN39_INTERNAL_690d3a4d_4_k_cu_68d77e26_45174cuda3std6ranges3__45__cpo4swapE:
	.zero		1
.L_8:


//--------------------- .nv.constant0._ZN7cutlass13device_kernelINS_4gemm6kernel13GemmUniversalIN4cute5tupleIJiiiiEEENS1_10collective13CollectiveMmaINS1_34MainloopSm90TmaGmmaWarpSpecializedILi3ENS5_IJNS4_1CILi1EEENSA_ILi2EEESB_EEENS1_35KernelTmaWarpSpecializedCooperativeEEENS5_IJNSA_ILi128EEENSA_ILi64EEENSA_ILi32EEEEEEaNS5_IJlSB_lEEEaSK_NS4_8TiledMMAINS4_8MMA_AtomIJNS4_4SM904GMMA26MMA_64x64x32_S32S8S8_SS_TNEEEENS4_6LayoutINS5_IJSC_SB_SB_EEENS5_IJSB_NSA_ILi0EEEST_EEEEENS5_IJNS4_10UnderscoreESW_SW_EEEEENS4_23SM90_TMA_LOAD_MULTICASTENS4_14ComposedLayoutINS4_7SwizzleILi1ELi4ELi3EEENS4_18smem_ptr_flag_bitsILi8EEENSR_INS5_IJNSA_ILi8EEESI_EEENS5_IJSI_SB_EEEEEEEvNS4_8identityENS4_13SM90_TMA_LOADES19_vS1A_EENS_8epilogue10collective6detail29Sm90TmaWarpSpecializedAdapterINS1E_15DefaultEpilogueIaSK_SK_NS1D_6thread17LinearCombinationIaLi1EiiLNS1I_9ScaleType4KindE0ELNS_15FloatRoundStyleE2EaEENS1_15EpilogueDefaultEEEEEvvEEEEvNT_6ParamsE --------------------------
	.section	.nv.constant0._ZN7cutlass13device_kernelINS_4gemm6kernel13GemmUniversalIN4cute5tupleIJiiiiEEENS1_10collective13CollectiveMmaINS1_34MainloopSm90TmaGmmaWarpSpecializedILi3ENS5_IJNS4_1CILi1EEENSA_ILi2EEESB_EEENS1_35KernelTmaWarpSpecializedCooperativeEEENS5_IJNSA_ILi128EEENSA_ILi64EEENSA_ILi32EEEEEEaNS5_IJlSB_lEEEaSK_NS4_8TiledMMAINS4_8MMA_AtomIJNS4_4SM904GMMA26MMA_64x64x32_S32S8S8_SS_TNEEEENS4_6LayoutINS5_IJSC_SB_SB_EEENS5_IJSB_NSA_ILi0EEEST_EEEEENS5_IJNS4_10UnderscoreESW_SW_EEEEENS4_23SM90_TMA_LOAD_MULTICASTENS4_14ComposedLayoutINS4_7SwizzleILi1ELi4ELi3EEENS4_18smem_ptr_flag_bitsILi8EEENSR_INS5_IJNSA_ILi8EEESI_EEENS5_IJSI_SB_EEEEEEEvNS4_8identityENS4_13SM90_TMA_LOADES19_vS1A_EENS_8epilogue10collective6detail29Sm90TmaWarpSpecializedAdapterINS1E_15DefaultEpilogueIaSK_SK_NS1D_6thread17LinearCombinationIaLi1EiiLNS1I_9ScaleType4KindE0ELNS_15FloatRoundStyleE2EaEENS1_15EpilogueDefaultEEEEEvvEEEEvNT_6ParamsE,"a",@progbits
	.sectionflags	@""
	.align	4
.nv.constant0._ZN7cutlass13device_kernelINS_4gemm6kernel13GemmUniversalIN4cute5tupleIJiiiiEEENS1_10collective13CollectiveMmaINS1_34MainloopSm90TmaGmmaWarpSpecializedILi3ENS5_IJNS4_1CILi1EEENSA_ILi2EEESB_EEENS1_35KernelTmaWarpSpecializedCooperativeEEENS5_IJNSA_ILi128EEENSA_ILi64EEENSA_ILi32EEEEEEaNS5_IJlSB_lEEEaSK_NS4_8TiledMMAINS4_8MMA_AtomIJNS4_4SM904GMMA26MMA_64x64x32_S32S8S8_SS_TNEEEENS4_6LayoutINS5_IJSC_SB_SB_EEENS5_IJSB_NSA_ILi0EEEST_EEEEENS5_IJNS4_10UnderscoreESW_SW_EEEEENS4_23SM90_TMA_LOAD_MULTICASTENS4_14ComposedLayoutINS4_7SwizzleILi1ELi4ELi3EEENS4_18smem_ptr_flag_bitsILi8EEENSR_INS5_IJNSA_ILi8EEESI_EEENS5_IJSI_SB_EEEEEEEvNS4_8identityENS4_13SM90_TMA_LOADES19_vS1A_EENS_8epilogue10collective6detail29Sm90TmaWarpSpecializedAdapterINS1E_15DefaultEpilogueIaSK_SK_NS1D_6thread17LinearCombinationIaLi1EiiLNS1I_9ScaleType4KindE0ELNS_15FloatRoundStyleE2EaEENS1_15EpilogueDefaultEEEEEvvEEEEvNT_6ParamsE:
	.zero		1664


//--------------------- SYMBOLS --------------------------

	.type		.nv.reservedSmem.offset0,@object
	.size		.nv.reservedSmem.offset0,0x4
	.type		__assertfail,@function
